//
// Generated by NVIDIA NVVM Compiler
//
// Compiler Build ID: CL-36424714
// Cuda compilation tools, release 13.0, V13.0.88
// Based on NVVM 20.0.0
//

.version 9.0
.target sm_100
.address_size 64

	// .globl	_Z20generate_data_kernelliiPfS_S_PiP17curandStateXORWOWy
.func  (.param .align 16 .b8 func_retval0[16]) __internal_trig_reduction_slowpathd
(
	.param .b64 __internal_trig_reduction_slowpathd_param_0
)
;
.global .align 4 .b8 precalc_xorwow_matrix[102400];
.global .align 4 .b8 precalc_xorwow_offset_matrix[102400];
.global .align 4 .b8 mrg32k3aM1[2304];
.global .align 4 .b8 mrg32k3aM2[2304];
.global .align 4 .b8 mrg32k3aM1SubSeq[2016];
.global .align 4 .b8 mrg32k3aM2SubSeq[2016];
.global .align 4 .b8 mrg32k3aM1Seq[2304];
.global .align 4 .b8 mrg32k3aM2Seq[2304];
.const .align 8 .b8 __cr_lgamma_table[72];
.global .align 8 .b8 __cudart_i2opi_d[144] = {8, 93, 141, 31, 177, 95, 251, 107, 234, 146, 82, 138, 247, 57, 7, 61, 123, 241, 229, 235, 199, 186, 39, 117, 45, 234, 95, 158, 102, 63, 70, 79, 183, 9, 203, 39, 207, 126, 54, 109, 31, 109, 10, 90, 139, 17, 47, 239, 15, 152, 5, 222, 255, 151, 248, 31, 59, 40, 249, 189, 139, 95, 132, 156, 244, 57, 83, 131, 57, 214, 145, 57, 65, 126, 95, 180, 38, 112, 156, 233, 132, 68, 187, 46, 245, 53, 130, 232, 62, 167, 41, 177, 28, 235, 29, 254, 28, 146, 209, 9, 234, 46, 73, 6, 224, 210, 77, 66, 58, 110, 36, 183, 97, 197, 187, 222, 171, 99, 81, 254, 65, 144, 67, 60, 153, 149, 98, 219, 192, 221, 52, 245, 209, 87, 39, 252, 41, 21, 68, 78, 110, 131, 249, 162};
.global .align 16 .b8 __cudart_sin_cos_coeffs[128] = {70, 210, 176, 44, 241, 229, 90, 190, 146, 227, 172, 105, 227, 29, 199, 62, 161, 98, 219, 25, 160, 1, 42, 191, 24, 8, 17, 17, 17, 17, 129, 63, 84, 85, 85, 85, 85, 85, 197, 191, 0, 0, 0, 0, 0, 0, 0, 0, 0, 0, 0, 0, 0, 0, 0, 0, 100, 129, 253, 32, 131, 255, 168, 189, 40, 133, 239, 193, 167, 238, 33, 62, 217, 230, 6, 142, 79, 126, 146, 190, 233, 188, 221, 25, 160, 1, 250, 62, 71, 93, 193, 22, 108, 193, 86, 191, 81, 85, 85, 85, 85, 85, 165, 63, 0, 0, 0, 0, 0, 0, 224, 191, 0, 0, 0, 0, 0, 0, 240, 63};

.visible .entry _Z20generate_data_kernelliiPfS_S_PiP17curandStateXORWOWy(
	.param .u64 _Z20generate_data_kernelliiPfS_S_PiP17curandStateXORWOWy_param_0,
	.param .u32 _Z20generate_data_kernelliiPfS_S_PiP17curandStateXORWOWy_param_1,
	.param .u32 _Z20generate_data_kernelliiPfS_S_PiP17curandStateXORWOWy_param_2,
	.param .u64 .ptr .align 1 _Z20generate_data_kernelliiPfS_S_PiP17curandStateXORWOWy_param_3,
	.param .u64 .ptr .align 1 _Z20generate_data_kernelliiPfS_S_PiP17curandStateXORWOWy_param_4,
	.param .u64 .ptr .align 1 _Z20generate_data_kernelliiPfS_S_PiP17curandStateXORWOWy_param_5,
	.param .u64 .ptr .align 1 _Z20generate_data_kernelliiPfS_S_PiP17curandStateXORWOWy_param_6,
	.param .u64 .ptr .align 1 _Z20generate_data_kernelliiPfS_S_PiP17curandStateXORWOWy_param_7,
	.param .u64 _Z20generate_data_kernelliiPfS_S_PiP17curandStateXORWOWy_param_8
)
{
	.local .align 8 .b8 	__local_depot0[8];
	.reg .b64 	%SP;
	.reg .b64 	%SPL;
	.reg .pred 	%p<45>;
	.reg .b16 	%rs<9>;
	.reg .b32 	%r<517>;
	.reg .b32 	%f<140>;
	.reg .b64 	%rd<103>;
	.reg .b64 	%fd<41>;

	mov.u64 	%SPL, __local_depot0;
	ld.param.u64 	%rd24, [_Z20generate_data_kernelliiPfS_S_PiP17curandStateXORWOWy_param_0];
	ld.param.u32 	%r223, [_Z20generate_data_kernelliiPfS_S_PiP17curandStateXORWOWy_param_1];
	ld.param.u32 	%r224, [_Z20generate_data_kernelliiPfS_S_PiP17curandStateXORWOWy_param_2];
	ld.param.u64 	%rd30, [_Z20generate_data_kernelliiPfS_S_PiP17curandStateXORWOWy_param_4];
	ld.param.u64 	%rd27, [_Z20generate_data_kernelliiPfS_S_PiP17curandStateXORWOWy_param_6];
	ld.param.u64 	%rd28, [_Z20generate_data_kernelliiPfS_S_PiP17curandStateXORWOWy_param_7];
	ld.param.u64 	%rd29, [_Z20generate_data_kernelliiPfS_S_PiP17curandStateXORWOWy_param_8];
	cvta.to.global.u64 	%rd1, %rd30;
	add.u64 	%rd2, %SPL, 0;
	mov.u32 	%r225, %ctaid.x;
	mov.u32 	%r226, %ntid.x;
	mov.u32 	%r227, %tid.x;
	mad.lo.s32 	%r228, %r225, %r226, %r227;
	cvt.s64.s32 	%rd3, %r228;
	cvt.s64.s32 	%rd4, %r224;
	mul.lo.s64 	%rd5, %rd24, %rd4;
	setp.le.s64 	%p1, %rd5, %rd3;
	@%p1 bra 	$L__BB0_68;
	cvt.u32.u64 	%r229, %rd3;
	cvta.to.global.u64 	%rd32, %rd28;
	add.s64 	%rd33, %rd29, %rd3;
	mad.lo.s64 	%rd6, %rd3, 48, %rd32;
	cvt.u32.u64 	%r230, %rd33;
	xor.b32  	%r231, %r230, -1429050551;
	mul.lo.s32 	%r232, %r231, 1099087573;
	{ .reg .b32 tmp; mov.b64 {tmp, %r233}, %rd33; }
	xor.b32  	%r234, %r233, -136515619;
	mul.lo.s32 	%r235, %r234, -1703105765;
	add.s32 	%r236, %r232, %r235;
	add.s32 	%r237, %r236, 6615241;
	add.s32 	%r238, %r232, 123456789;
	st.global.v2.u32 	[%rd6], {%r237, %r238};
	xor.b32  	%r239, %r232, 362436069;
	add.s32 	%r240, %r235, 521288629;
	st.global.v2.u32 	[%rd6+8], {%r239, %r240};
	xor.b32  	%r241, %r235, 88675123;
	add.s32 	%r242, %r232, 5783321;
	st.global.v2.u32 	[%rd6+16], {%r241, %r242};
	setp.eq.s32 	%p2, %r229, 0;
	@%p2 bra 	$L__BB0_43;
	mov.b32 	%r408, 0;
	mov.u64 	%rd100, %rd3;
$L__BB0_3:
	and.b64  	%rd8, %rd100, 3;
	setp.eq.s64 	%p3, %rd8, 0;
	@%p3 bra 	$L__BB0_42;
	mul.wide.u32 	%rd34, %r408, 3200;
	mov.u64 	%rd35, precalc_xorwow_matrix;
	add.s64 	%rd9, %rd35, %rd34;
	cvt.u32.u64 	%r2, %rd8;
	mov.b32 	%r409, 0;
$L__BB0_5:
	mov.b32 	%r422, 0;
	mov.u32 	%r423, %r422;
	mov.u32 	%r424, %r422;
	mov.u32 	%r425, %r422;
	mov.u32 	%r426, %r422;
	mov.u32 	%r415, %r422;
$L__BB0_6:
	mul.wide.u32 	%rd36, %r415, 4;
	add.s64 	%rd37, %rd6, %rd36;
	ld.global.u32 	%r10, [%rd37+4];
	shl.b32 	%r11, %r415, 5;
	mov.b32 	%r421, 0;
$L__BB0_7:
	.pragma "nounroll";
	shr.u32 	%r247, %r10, %r421;
	and.b32  	%r248, %r247, 1;
	setp.eq.b32 	%p4, %r248, 1;
	not.pred 	%p5, %p4;
	add.s32 	%r249, %r11, %r421;
	mul.lo.s32 	%r250, %r249, 5;
	mul.wide.u32 	%rd38, %r250, 4;
	add.s64 	%rd10, %rd9, %rd38;
	@%p5 bra 	$L__BB0_9;
	ld.global.u32 	%r251, [%rd10];
	xor.b32  	%r426, %r426, %r251;
	ld.global.u32 	%r252, [%rd10+4];
	xor.b32  	%r425, %r425, %r252;
	ld.global.u32 	%r253, [%rd10+8];
	xor.b32  	%r424, %r424, %r253;
	ld.global.u32 	%r254, [%rd10+12];
	xor.b32  	%r423, %r423, %r254;
	ld.global.u32 	%r255, [%rd10+16];
	xor.b32  	%r422, %r422, %r255;
$L__BB0_9:
	and.b32  	%r257, %r247, 2;
	setp.eq.s32 	%p6, %r257, 0;
	@%p6 bra 	$L__BB0_11;
	ld.global.u32 	%r258, [%rd10+20];
	xor.b32  	%r426, %r426, %r258;
	ld.global.u32 	%r259, [%rd10+24];
	xor.b32  	%r425, %r425, %r259;
	ld.global.u32 	%r260, [%rd10+28];
	xor.b32  	%r424, %r424, %r260;
	ld.global.u32 	%r261, [%rd10+32];
	xor.b32  	%r423, %r423, %r261;
	ld.global.u32 	%r262, [%rd10+36];
	xor.b32  	%r422, %r422, %r262;
$L__BB0_11:
	and.b32  	%r264, %r247, 4;
	setp.eq.s32 	%p7, %r264, 0;
	@%p7 bra 	$L__BB0_13;
	ld.global.u32 	%r265, [%rd10+40];
	xor.b32  	%r426, %r426, %r265;
	ld.global.u32 	%r266, [%rd10+44];
	xor.b32  	%r425, %r425, %r266;
	ld.global.u32 	%r267, [%rd10+48];
	xor.b32  	%r424, %r424, %r267;
	ld.global.u32 	%r268, [%rd10+52];
	xor.b32  	%r423, %r423, %r268;
	ld.global.u32 	%r269, [%rd10+56];
	xor.b32  	%r422, %r422, %r269;
$L__BB0_13:
	and.b32  	%r271, %r247, 8;
	setp.eq.s32 	%p8, %r271, 0;
	@%p8 bra 	$L__BB0_15;
	ld.global.u32 	%r272, [%rd10+60];
	xor.b32  	%r426, %r426, %r272;
	ld.global.u32 	%r273, [%rd10+64];
	xor.b32  	%r425, %r425, %r273;
	ld.global.u32 	%r274, [%rd10+68];
	xor.b32  	%r424, %r424, %r274;
	ld.global.u32 	%r275, [%rd10+72];
	xor.b32  	%r423, %r423, %r275;
	ld.global.u32 	%r276, [%rd10+76];
	xor.b32  	%r422, %r422, %r276;
$L__BB0_15:
	and.b32  	%r278, %r247, 16;
	setp.eq.s32 	%p9, %r278, 0;
	@%p9 bra 	$L__BB0_17;
	ld.global.u32 	%r279, [%rd10+80];
	xor.b32  	%r426, %r426, %r279;
	ld.global.u32 	%r280, [%rd10+84];
	xor.b32  	%r425, %r425, %r280;
	ld.global.u32 	%r281, [%rd10+88];
	xor.b32  	%r424, %r424, %r281;
	ld.global.u32 	%r282, [%rd10+92];
	xor.b32  	%r423, %r423, %r282;
	ld.global.u32 	%r283, [%rd10+96];
	xor.b32  	%r422, %r422, %r283;
$L__BB0_17:
	and.b32  	%r285, %r247, 32;
	setp.eq.s32 	%p10, %r285, 0;
	@%p10 bra 	$L__BB0_19;
	ld.global.u32 	%r286, [%rd10+100];
	xor.b32  	%r426, %r426, %r286;
	ld.global.u32 	%r287, [%rd10+104];
	xor.b32  	%r425, %r425, %r287;
	ld.global.u32 	%r288, [%rd10+108];
	xor.b32  	%r424, %r424, %r288;
	ld.global.u32 	%r289, [%rd10+112];
	xor.b32  	%r423, %r423, %r289;
	ld.global.u32 	%r290, [%rd10+116];
	xor.b32  	%r422, %r422, %r290;
$L__BB0_19:
	and.b32  	%r292, %r247, 64;
	setp.eq.s32 	%p11, %r292, 0;
	@%p11 bra 	$L__BB0_21;
	ld.global.u32 	%r293, [%rd10+120];
	xor.b32  	%r426, %r426, %r293;
	ld.global.u32 	%r294, [%rd10+124];
	xor.b32  	%r425, %r425, %r294;
	ld.global.u32 	%r295, [%rd10+128];
	xor.b32  	%r424, %r424, %r295;
	ld.global.u32 	%r296, [%rd10+132];
	xor.b32  	%r423, %r423, %r296;
	ld.global.u32 	%r297, [%rd10+136];
	xor.b32  	%r422, %r422, %r297;
$L__BB0_21:
	and.b32  	%r299, %r247, 128;
	setp.eq.s32 	%p12, %r299, 0;
	@%p12 bra 	$L__BB0_23;
	ld.global.u32 	%r300, [%rd10+140];
	xor.b32  	%r426, %r426, %r300;
	ld.global.u32 	%r301, [%rd10+144];
	xor.b32  	%r425, %r425, %r301;
	ld.global.u32 	%r302, [%rd10+148];
	xor.b32  	%r424, %r424, %r302;
	ld.global.u32 	%r303, [%rd10+152];
	xor.b32  	%r423, %r423, %r303;
	ld.global.u32 	%r304, [%rd10+156];
	xor.b32  	%r422, %r422, %r304;
$L__BB0_23:
	and.b32  	%r306, %r247, 256;
	setp.eq.s32 	%p13, %r306, 0;
	@%p13 bra 	$L__BB0_25;
	ld.global.u32 	%r307, [%rd10+160];
	xor.b32  	%r426, %r426, %r307;
	ld.global.u32 	%r308, [%rd10+164];
	xor.b32  	%r425, %r425, %r308;
	ld.global.u32 	%r309, [%rd10+168];
	xor.b32  	%r424, %r424, %r309;
	ld.global.u32 	%r310, [%rd10+172];
	xor.b32  	%r423, %r423, %r310;
	ld.global.u32 	%r311, [%rd10+176];
	xor.b32  	%r422, %r422, %r311;
$L__BB0_25:
	and.b32  	%r313, %r247, 512;
	setp.eq.s32 	%p14, %r313, 0;
	@%p14 bra 	$L__BB0_27;
	ld.global.u32 	%r314, [%rd10+180];
	xor.b32  	%r426, %r426, %r314;
	ld.global.u32 	%r315, [%rd10+184];
	xor.b32  	%r425, %r425, %r315;
	ld.global.u32 	%r316, [%rd10+188];
	xor.b32  	%r424, %r424, %r316;
	ld.global.u32 	%r317, [%rd10+192];
	xor.b32  	%r423, %r423, %r317;
	ld.global.u32 	%r318, [%rd10+196];
	xor.b32  	%r422, %r422, %r318;
$L__BB0_27:
	and.b32  	%r320, %r247, 1024;
	setp.eq.s32 	%p15, %r320, 0;
	@%p15 bra 	$L__BB0_29;
	ld.global.u32 	%r321, [%rd10+200];
	xor.b32  	%r426, %r426, %r321;
	ld.global.u32 	%r322, [%rd10+204];
	xor.b32  	%r425, %r425, %r322;
	ld.global.u32 	%r323, [%rd10+208];
	xor.b32  	%r424, %r424, %r323;
	ld.global.u32 	%r324, [%rd10+212];
	xor.b32  	%r423, %r423, %r324;
	ld.global.u32 	%r325, [%rd10+216];
	xor.b32  	%r422, %r422, %r325;
$L__BB0_29:
	and.b32  	%r327, %r247, 2048;
	setp.eq.s32 	%p16, %r327, 0;
	@%p16 bra 	$L__BB0_31;
	ld.global.u32 	%r328, [%rd10+220];
	xor.b32  	%r426, %r426, %r328;
	ld.global.u32 	%r329, [%rd10+224];
	xor.b32  	%r425, %r425, %r329;
	ld.global.u32 	%r330, [%rd10+228];
	xor.b32  	%r424, %r424, %r330;
	ld.global.u32 	%r331, [%rd10+232];
	xor.b32  	%r423, %r423, %r331;
	ld.global.u32 	%r332, [%rd10+236];
	xor.b32  	%r422, %r422, %r332;
$L__BB0_31:
	and.b32  	%r334, %r247, 4096;
	setp.eq.s32 	%p17, %r334, 0;
	@%p17 bra 	$L__BB0_33;
	ld.global.u32 	%r335, [%rd10+240];
	xor.b32  	%r426, %r426, %r335;
	ld.global.u32 	%r336, [%rd10+244];
	xor.b32  	%r425, %r425, %r336;
	ld.global.u32 	%r337, [%rd10+248];
	xor.b32  	%r424, %r424, %r337;
	ld.global.u32 	%r338, [%rd10+252];
	xor.b32  	%r423, %r423, %r338;
	ld.global.u32 	%r339, [%rd10+256];
	xor.b32  	%r422, %r422, %r339;
$L__BB0_33:
	and.b32  	%r341, %r247, 8192;
	setp.eq.s32 	%p18, %r341, 0;
	@%p18 bra 	$L__BB0_35;
	ld.global.u32 	%r342, [%rd10+260];
	xor.b32  	%r426, %r426, %r342;
	ld.global.u32 	%r343, [%rd10+264];
	xor.b32  	%r425, %r425, %r343;
	ld.global.u32 	%r344, [%rd10+268];
	xor.b32  	%r424, %r424, %r344;
	ld.global.u32 	%r345, [%rd10+272];
	xor.b32  	%r423, %r423, %r345;
	ld.global.u32 	%r346, [%rd10+276];
	xor.b32  	%r422, %r422, %r346;
$L__BB0_35:
	and.b32  	%r348, %r247, 16384;
	setp.eq.s32 	%p19, %r348, 0;
	@%p19 bra 	$L__BB0_37;
	ld.global.u32 	%r349, [%rd10+280];
	xor.b32  	%r426, %r426, %r349;
	ld.global.u32 	%r350, [%rd10+284];
	xor.b32  	%r425, %r425, %r350;
	ld.global.u32 	%r351, [%rd10+288];
	xor.b32  	%r424, %r424, %r351;
	ld.global.u32 	%r352, [%rd10+292];
	xor.b32  	%r423, %r423, %r352;
	ld.global.u32 	%r353, [%rd10+296];
	xor.b32  	%r422, %r422, %r353;
$L__BB0_37:
	and.b32  	%r355, %r247, 32768;
	setp.eq.s32 	%p20, %r355, 0;
	@%p20 bra 	$L__BB0_39;
	ld.global.u32 	%r356, [%rd10+300];
	xor.b32  	%r426, %r426, %r356;
	ld.global.u32 	%r357, [%rd10+304];
	xor.b32  	%r425, %r425, %r357;
	ld.global.u32 	%r358, [%rd10+308];
	xor.b32  	%r424, %r424, %r358;
	ld.global.u32 	%r359, [%rd10+312];
	xor.b32  	%r423, %r423, %r359;
	ld.global.u32 	%r360, [%rd10+316];
	xor.b32  	%r422, %r422, %r360;
$L__BB0_39:
	add.s32 	%r421, %r421, 16;
	setp.ne.s32 	%p21, %r421, 32;
	@%p21 bra 	$L__BB0_7;
	mad.lo.s32 	%r361, %r415, -31, %r11;
	add.s32 	%r415, %r361, 1;
	setp.ne.s32 	%p22, %r415, 5;
	@%p22 bra 	$L__BB0_6;
	st.global.u32 	[%rd6+4], %r426;
	st.global.u32 	[%rd6+8], %r425;
	st.global.u32 	[%rd6+12], %r424;
	st.global.u32 	[%rd6+16], %r423;
	st.global.u32 	[%rd6+20], %r422;
	add.s32 	%r409, %r409, 1;
	setp.lt.u32 	%p23, %r409, %r2;
	@%p23 bra 	$L__BB0_5;
$L__BB0_42:
	shr.u64 	%rd11, %rd100, 2;
	add.s32 	%r408, %r408, 1;
	setp.gt.u64 	%p24, %rd100, 3;
	mov.u64 	%rd100, %rd11;
	@%p24 bra 	$L__BB0_3;
$L__BB0_43:
	mov.b32 	%r362, 0;
	st.global.v2.u32 	[%rd6+24], {%r362, %r362};
	st.global.u32 	[%rd6+32], %r362;
	mov.b64 	%rd39, 0;
	st.global.u64 	[%rd6+40], %rd39;
	or.b64  	%rd40, %rd3, %rd24;
	and.b64  	%rd41, %rd40, -4294967296;
	setp.ne.s64 	%p25, %rd41, 0;
	@%p25 bra 	$L__BB0_45;
	cvt.u32.u64 	%r363, %rd24;
	cvt.u32.u64 	%r364, %rd3;
	div.u32 	%r365, %r364, %r363;
	cvt.u64.u32 	%rd101, %r365;
	bra.uni 	$L__BB0_46;
$L__BB0_45:
	div.s64 	%rd101, %rd3, %rd24;
$L__BB0_46:
	cvt.u32.u64 	%r182, %rd101;
	cvta.to.global.u64 	%rd42, %rd27;
	shl.b64 	%rd43, %rd3, 2;
	add.s64 	%rd44, %rd42, %rd43;
	st.global.u32 	[%rd44], %r182;
	setp.lt.s32 	%p26, %r223, 1;
	@%p26 bra 	$L__BB0_68;
	ld.global.v2.u32 	{%r502, %r507}, [%rd6];
	ld.global.v2.u32 	{%r506, %r505}, [%rd6+8];
	ld.global.v2.u32 	{%r504, %r503}, [%rd6+16];
	mov.b32 	%r508, 0;
	mov.u64 	%rd47, __cudart_sin_cos_coeffs;
$L__BB0_48:
	mov.u32 	%r192, %r505;
	mov.u32 	%r191, %r504;
	mov.u32 	%r505, %r503;
	mov.f64 	%fd8, 0d0000000000000000;
	mov.f64 	%fd9, 0d7FF0000000000000;
	mul.rn.f64 	%fd40, %fd9, %fd8;
	shr.u32 	%r368, %r507, 2;
	xor.b32  	%r369, %r368, %r507;
	shl.b32 	%r370, %r505, 4;
	shl.b32 	%r371, %r369, 1;
	xor.b32  	%r372, %r371, %r370;
	xor.b32  	%r373, %r372, %r369;
	xor.b32  	%r504, %r373, %r505;
	add.s32 	%r374, %r502, %r504;
	add.s32 	%r375, %r374, 362437;
	cvt.rn.f32.u32 	%f16, %r375;
	fma.rn.f32 	%f17, %f16, 0f2F800000, 0f2F000000;
	shr.u32 	%r376, %r506, 2;
	xor.b32  	%r377, %r376, %r506;
	st.global.v2.u32 	[%rd6+8], {%r191, %r505};
	shl.b32 	%r378, %r504, 4;
	shl.b32 	%r379, %r377, 1;
	xor.b32  	%r380, %r379, %r378;
	xor.b32  	%r381, %r380, %r377;
	xor.b32  	%r503, %r381, %r504;
	st.global.v2.u32 	[%rd6+16], {%r504, %r503};
	add.s32 	%r502, %r502, 724874;
	st.global.v2.u32 	[%rd6], {%r502, %r192};
	add.s32 	%r382, %r503, %r502;
	cvt.rn.f32.u32 	%f18, %r382;
	fma.rn.f32 	%f19, %f18, 0f2F800000, 0f2F000000;
	setp.lt.f32 	%p27, %f17, 0f00800000;
	mul.f32 	%f20, %f17, 0f4B000000;
	selp.f32 	%f21, %f20, %f17, %p27;
	selp.f32 	%f22, 0fC1B80000, 0f00000000, %p27;
	mov.b32 	%r383, %f21;
	add.s32 	%r384, %r383, -1059760811;
	and.b32  	%r385, %r384, -8388608;
	sub.s32 	%r386, %r383, %r385;
	mov.b32 	%f23, %r386;
	cvt.rn.f32.s32 	%f24, %r385;
	fma.rn.f32 	%f25, %f24, 0f34000000, %f22;
	add.f32 	%f26, %f23, 0fBF800000;
	fma.rn.f32 	%f27, %f26, 0fBE055027, 0f3E1039F6;
	fma.rn.f32 	%f28, %f27, %f26, 0fBDF8CDCC;
	fma.rn.f32 	%f29, %f28, %f26, 0f3E0F2955;
	fma.rn.f32 	%f30, %f29, %f26, 0fBE2AD8B9;
	fma.rn.f32 	%f31, %f30, %f26, 0f3E4CED0B;
	fma.rn.f32 	%f32, %f31, %f26, 0fBE7FFF22;
	fma.rn.f32 	%f33, %f32, %f26, 0f3EAAAA78;
	fma.rn.f32 	%f34, %f33, %f26, 0fBF000000;
	mul.f32 	%f35, %f26, %f34;
	fma.rn.f32 	%f36, %f35, %f26, %f26;
	fma.rn.f32 	%f37, %f25, 0f3F317218, %f36;
	setp.gt.u32 	%p28, %r383, 2139095039;
	fma.rn.f32 	%f38, %f21, 0f7F800000, 0f7F800000;
	selp.f32 	%f39, %f38, %f37, %p28;
	setp.eq.f32 	%p29, %f21, 0f00000000;
	selp.f32 	%f40, 0fFF800000, %f39, %p29;
	cvt.f64.f32 	%fd10, %f40;
	mul.f64 	%fd2, %fd10, 0dC000000000000000;
	cvt.f64.f32 	%fd11, %f19;
	mul.f64 	%fd3, %fd11, 0d401921FB54442D18;
	setp.eq.f64 	%p30, %fd3, 0d7FF0000000000000;
	mov.b32 	%r510, 1;
	@%p30 bra 	$L__BB0_52;
	mul.f64 	%fd12, %fd3, 0d3FE45F306DC9C883;
	cvt.rni.s32.f64 	%r509, %fd12;
	cvt.rn.f64.s32 	%fd13, %r509;
	fma.rn.f64 	%fd14, %fd13, 0dBFF921FB54442D18, %fd3;
	fma.rn.f64 	%fd15, %fd13, 0dBC91A62633145C00, %fd14;
	fma.rn.f64 	%fd40, %fd13, 0dB97B839A252049C0, %fd15;
	setp.ltu.f64 	%p31, %fd3, 0d41E0000000000000;
	@%p31 bra 	$L__BB0_51;
	{ // callseq 0, 0
	.param .b64 param0;
	st.param.f64 	[param0], %fd3;
	.param .align 16 .b8 retval0[16];
	call.uni (retval0), 
	__internal_trig_reduction_slowpathd, 
	(
	param0
	);
	ld.param.f64 	%fd40, [retval0];
	ld.param.b32 	%r509, [retval0+8];
	} // callseq 0
$L__BB0_51:
	add.s32 	%r510, %r509, 1;
$L__BB0_52:
	shl.b32 	%r388, %r510, 6;
	cvt.u64.u32 	%rd45, %r388;
	and.b64  	%rd46, %rd45, 64;
	add.s64 	%rd48, %rd47, %rd46;
	mul.rn.f64 	%fd17, %fd40, %fd40;
	and.b32  	%r389, %r510, 1;
	setp.eq.b32 	%p32, %r389, 1;
	selp.f64 	%fd18, 0dBDA8FF8320FD8164, 0d3DE5DB65F9785EBA, %p32;
	ld.global.nc.v2.f64 	{%fd19, %fd20}, [%rd48];
	fma.rn.f64 	%fd21, %fd18, %fd17, %fd19;
	fma.rn.f64 	%fd22, %fd21, %fd17, %fd20;
	ld.global.nc.v2.f64 	{%fd23, %fd24}, [%rd48+16];
	fma.rn.f64 	%fd25, %fd22, %fd17, %fd23;
	fma.rn.f64 	%fd26, %fd25, %fd17, %fd24;
	ld.global.nc.v2.f64 	{%fd27, %fd28}, [%rd48+32];
	fma.rn.f64 	%fd29, %fd26, %fd17, %fd27;
	fma.rn.f64 	%fd30, %fd29, %fd17, %fd28;
	fma.rn.f64 	%fd31, %fd30, %fd40, %fd40;
	fma.rn.f64 	%fd32, %fd30, %fd17, 0d3FF0000000000000;
	selp.f64 	%fd33, %fd32, %fd31, %p32;
	and.b32  	%r390, %r510, 2;
	setp.eq.s32 	%p33, %r390, 0;
	mov.f64 	%fd34, 0d0000000000000000;
	sub.f64 	%fd35, %fd34, %fd33;
	selp.f64 	%fd36, %fd33, %fd35, %p33;
	sqrt.rn.f64 	%fd37, %fd2;
	mul.f64 	%fd38, %fd37, %fd36;
	cvt.rn.f32.f64 	%f41, %fd38;
	mul.wide.u32 	%rd49, %r508, 4;
	add.s64 	%rd50, %rd2, %rd49;
	st.local.f32 	[%rd50], %f41;
	add.s32 	%r508, %r508, 1;
	setp.ne.s32 	%p34, %r508, %r223;
	mov.u32 	%r506, %r191;
	mov.u32 	%r507, %r192;
	@%p34 bra 	$L__BB0_48;
	ld.param.u64 	%rd99, [_Z20generate_data_kernelliiPfS_S_PiP17curandStateXORWOWy_param_5];
	ld.param.u64 	%rd98, [_Z20generate_data_kernelliiPfS_S_PiP17curandStateXORWOWy_param_3];
	shl.b32 	%r205, %r224, 4;
	add.s64 	%rd15, %rd2, 32;
	cvta.to.global.u64 	%rd16, %rd98;
	cvta.to.global.u64 	%rd17, %rd99;
	mov.b32 	%r511, 0;
	mov.b16 	%rs7, 0;
	shl.b64 	%rd22, %rd4, 2;
	mov.u16 	%rs8, %rs7;
$L__BB0_54:
	mov.u32 	%r206, %r511;
	add.s32 	%r511, %r206, 1;
	add.s16 	%rs7, %rs7, 1;
	add.s16 	%rs8, %rs8, 1;
	mad.lo.s32 	%r393, %r206, %r224, %r182;
	mul.wide.s32 	%rd51, %r393, 4;
	add.s64 	%rd52, %rd16, %rd51;
	ld.global.f32 	%f139, [%rd52];
	mad.lo.s32 	%r394, %r206, %r206, %r206;
	shr.u32 	%r208, %r394, 1;
	setp.lt.u32 	%p35, %r206, 15;
	mov.b32 	%r515, 0;
	@%p35 bra 	$L__BB0_57;
	and.b32  	%r515, %r511, -16;
	neg.s32 	%r513, %r515;
	mad.lo.s32 	%r512, %r224, %r208, %r182;
	mov.u64 	%rd102, %rd15;
$L__BB0_56:
	.pragma "nounroll";
	mul.wide.s32 	%rd53, %r512, 4;
	add.s64 	%rd54, %rd1, %rd53;
	ld.global.f32 	%f43, [%rd54];
	ld.local.v2.f32 	{%f44, %f45}, [%rd102+-32];
	fma.rn.f32 	%f46, %f43, %f44, %f139;
	shl.b64 	%rd55, %rd4, 2;
	add.s64 	%rd56, %rd54, %rd55;
	ld.global.f32 	%f47, [%rd56];
	fma.rn.f32 	%f48, %f47, %f45, %f46;
	add.s64 	%rd57, %rd56, %rd55;
	ld.global.f32 	%f49, [%rd57];
	ld.local.v2.f32 	{%f50, %f51}, [%rd102+-24];
	fma.rn.f32 	%f52, %f49, %f50, %f48;
	add.s64 	%rd58, %rd57, %rd55;
	ld.global.f32 	%f53, [%rd58];
	fma.rn.f32 	%f54, %f53, %f51, %f52;
	add.s64 	%rd59, %rd58, %rd55;
	ld.global.f32 	%f55, [%rd59];
	ld.local.v2.f32 	{%f56, %f57}, [%rd102+-16];
	fma.rn.f32 	%f58, %f55, %f56, %f54;
	add.s64 	%rd60, %rd59, %rd55;
	ld.global.f32 	%f59, [%rd60];
	fma.rn.f32 	%f60, %f59, %f57, %f58;
	add.s64 	%rd61, %rd60, %rd55;
	ld.global.f32 	%f61, [%rd61];
	ld.local.v2.f32 	{%f62, %f63}, [%rd102+-8];
	fma.rn.f32 	%f64, %f61, %f62, %f60;
	add.s64 	%rd62, %rd61, %rd55;
	ld.global.f32 	%f65, [%rd62];
	fma.rn.f32 	%f66, %f65, %f63, %f64;
	add.s64 	%rd63, %rd62, %rd55;
	ld.global.f32 	%f67, [%rd63];
	ld.local.v2.f32 	{%f68, %f69}, [%rd102];
	fma.rn.f32 	%f70, %f67, %f68, %f66;
	add.s64 	%rd64, %rd63, %rd55;
	ld.global.f32 	%f71, [%rd64];
	fma.rn.f32 	%f72, %f71, %f69, %f70;
	add.s64 	%rd65, %rd64, %rd55;
	ld.global.f32 	%f73, [%rd65];
	ld.local.v2.f32 	{%f74, %f75}, [%rd102+8];
	fma.rn.f32 	%f76, %f73, %f74, %f72;
	add.s64 	%rd66, %rd65, %rd55;
	ld.global.f32 	%f77, [%rd66];
	fma.rn.f32 	%f78, %f77, %f75, %f76;
	add.s64 	%rd67, %rd66, %rd55;
	ld.global.f32 	%f79, [%rd67];
	ld.local.v2.f32 	{%f80, %f81}, [%rd102+16];
	fma.rn.f32 	%f82, %f79, %f80, %f78;
	add.s64 	%rd68, %rd67, %rd55;
	ld.global.f32 	%f83, [%rd68];
	fma.rn.f32 	%f84, %f83, %f81, %f82;
	add.s64 	%rd69, %rd68, %rd55;
	ld.global.f32 	%f85, [%rd69];
	ld.local.v2.f32 	{%f86, %f87}, [%rd102+24];
	fma.rn.f32 	%f88, %f85, %f86, %f84;
	add.s64 	%rd70, %rd69, %rd55;
	ld.global.f32 	%f89, [%rd70];
	fma.rn.f32 	%f139, %f89, %f87, %f88;
	add.s32 	%r513, %r513, 16;
	add.s32 	%r512, %r512, %r205;
	add.s64 	%rd102, %rd102, 64;
	setp.ne.s32 	%p36, %r513, 0;
	@%p36 bra 	$L__BB0_56;
$L__BB0_57:
	and.b32  	%r395, %r511, 15;
	setp.eq.s32 	%p37, %r395, 0;
	@%p37 bra 	$L__BB0_67;
	cvt.u32.u16 	%r396, %rs8;
	and.b32  	%r217, %r396, 15;
	add.s32 	%r397, %r217, -1;
	setp.lt.u32 	%p38, %r397, 7;
	@%p38 bra 	$L__BB0_60;
	add.s32 	%r398, %r515, %r208;
	mad.lo.s32 	%r399, %r398, %r224, %r182;
	mul.wide.s32 	%rd71, %r399, 4;
	add.s64 	%rd72, %rd1, %rd71;
	ld.global.f32 	%f91, [%rd72];
	mul.wide.u32 	%rd73, %r515, 4;
	add.s64 	%rd74, %rd2, %rd73;
	ld.local.f32 	%f92, [%rd74];
	fma.rn.f32 	%f93, %f91, %f92, %f139;
	shl.b64 	%rd75, %rd4, 2;
	add.s64 	%rd76, %rd72, %rd75;
	ld.global.f32 	%f94, [%rd76];
	ld.local.f32 	%f95, [%rd74+4];
	fma.rn.f32 	%f96, %f94, %f95, %f93;
	add.s64 	%rd77, %rd76, %rd75;
	ld.global.f32 	%f97, [%rd77];
	ld.local.f32 	%f98, [%rd74+8];
	fma.rn.f32 	%f99, %f97, %f98, %f96;
	add.s64 	%rd78, %rd77, %rd75;
	ld.global.f32 	%f100, [%rd78];
	ld.local.f32 	%f101, [%rd74+12];
	fma.rn.f32 	%f102, %f100, %f101, %f99;
	add.s64 	%rd79, %rd78, %rd75;
	ld.global.f32 	%f103, [%rd79];
	ld.local.f32 	%f104, [%rd74+16];
	fma.rn.f32 	%f105, %f103, %f104, %f102;
	add.s64 	%rd80, %rd79, %rd75;
	ld.global.f32 	%f106, [%rd80];
	ld.local.f32 	%f107, [%rd74+20];
	fma.rn.f32 	%f108, %f106, %f107, %f105;
	add.s64 	%rd81, %rd80, %rd75;
	ld.global.f32 	%f109, [%rd81];
	ld.local.f32 	%f110, [%rd74+24];
	fma.rn.f32 	%f111, %f109, %f110, %f108;
	add.s64 	%rd82, %rd81, %rd75;
	ld.global.f32 	%f112, [%rd82];
	ld.local.f32 	%f113, [%rd74+28];
	fma.rn.f32 	%f139, %f112, %f113, %f111;
	add.s32 	%r515, %r515, 8;
$L__BB0_60:
	and.b32  	%r400, %r217, 7;
	setp.eq.s32 	%p39, %r400, 0;
	@%p39 bra 	$L__BB0_67;
	cvt.u32.u16 	%r401, %rs7;
	and.b32  	%r402, %r401, 7;
	and.b32  	%r220, %r401, 3;
	add.s32 	%r403, %r402, -1;
	setp.lt.u32 	%p40, %r403, 3;
	@%p40 bra 	$L__BB0_63;
	add.s32 	%r404, %r515, %r208;
	mad.lo.s32 	%r405, %r404, %r224, %r182;
	mul.wide.s32 	%rd83, %r405, 4;
	add.s64 	%rd84, %rd1, %rd83;
	ld.global.f32 	%f115, [%rd84];
	mul.wide.u32 	%rd85, %r515, 4;
	add.s64 	%rd86, %rd2, %rd85;
	ld.local.f32 	%f116, [%rd86];
	fma.rn.f32 	%f117, %f115, %f116, %f139;
	shl.b64 	%rd87, %rd4, 2;
	add.s64 	%rd88, %rd84, %rd87;
	ld.global.f32 	%f118, [%rd88];
	ld.local.f32 	%f119, [%rd86+4];
	fma.rn.f32 	%f120, %f118, %f119, %f117;
	add.s64 	%rd89, %rd88, %rd87;
	ld.global.f32 	%f121, [%rd89];
	ld.local.f32 	%f122, [%rd86+8];
	fma.rn.f32 	%f123, %f121, %f122, %f120;
	add.s64 	%rd90, %rd89, %rd87;
	ld.global.f32 	%f124, [%rd90];
	ld.local.f32 	%f125, [%rd86+12];
	fma.rn.f32 	%f139, %f124, %f125, %f123;
	add.s32 	%r515, %r515, 4;
$L__BB0_63:
	setp.eq.s32 	%p41, %r220, 0;
	@%p41 bra 	$L__BB0_67;
	add.s32 	%r406, %r515, %r208;
	mad.lo.s32 	%r407, %r406, %r224, %r182;
	mul.wide.s32 	%rd91, %r407, 4;
	add.s64 	%rd20, %rd1, %rd91;
	ld.global.f32 	%f126, [%rd20];
	mul.wide.u32 	%rd92, %r515, 4;
	add.s64 	%rd21, %rd2, %rd92;
	ld.local.f32 	%f127, [%rd21];
	fma.rn.f32 	%f139, %f126, %f127, %f139;
	setp.eq.s32 	%p42, %r220, 1;
	@%p42 bra 	$L__BB0_67;
	add.s64 	%rd23, %rd20, %rd22;
	ld.global.f32 	%f128, [%rd23];
	ld.local.f32 	%f129, [%rd21+4];
	fma.rn.f32 	%f139, %f128, %f129, %f139;
	setp.eq.s32 	%p43, %r220, 2;
	@%p43 bra 	$L__BB0_67;
	add.s64 	%rd93, %rd23, %rd22;
	ld.global.f32 	%f130, [%rd93];
	ld.local.f32 	%f131, [%rd21+8];
	fma.rn.f32 	%f139, %f130, %f131, %f139;
$L__BB0_67:
	cvt.u64.u32 	%rd94, %r206;
	mad.lo.s64 	%rd95, %rd5, %rd94, %rd3;
	shl.b64 	%rd96, %rd95, 2;
	add.s64 	%rd97, %rd17, %rd96;
	st.global.f32 	[%rd97], %f139;
	setp.ne.s32 	%p44, %r511, %r223;
	@%p44 bra 	$L__BB0_54;
$L__BB0_68:
	ret;

}
.func  (.param .align 16 .b8 func_retval0[16]) __internal_trig_reduction_slowpathd(
	.param .b64 __internal_trig_reduction_slowpathd_param_0
)
{
	.local .align 8 .b8 	__local_depot1[40];
	.reg .b64 	%SP;
	.reg .b64 	%SPL;
	.reg .pred 	%p<10>;
	.reg .b32 	%r<47>;
	.reg .b64 	%rd<74>;
	.reg .b64 	%fd<5>;

	mov.u64 	%SPL, __local_depot1;
	ld.param.f64 	%fd4, [__internal_trig_reduction_slowpathd_param_0];
	add.u64 	%rd1, %SPL, 0;
	{
	.reg .b32 %temp; 
	mov.b64 	{%temp, %r1}, %fd4;
	}
	shr.u32 	%r2, %r1, 20;
	and.b32  	%r3, %r2, 2047;
	setp.eq.s32 	%p1, %r3, 2047;
	mov.b32 	%r46, 0;
	@%p1 bra 	$L__BB1_9;
	add.s32 	%r20, %r3, -1024;
	mov.b64 	%rd20, %fd4;
	shl.b64 	%rd2, %rd20, 11;
	shr.u32 	%r4, %r20, 6;
	sub.s32 	%r45, 15, %r4;
	sub.s32 	%r21, 19, %r4;
	setp.lt.u32 	%p2, %r20, 128;
	selp.b32 	%r6, 18, %r21, %p2;
	setp.ge.s32 	%p3, %r45, %r6;
	mov.b64 	%rd70, 0;
	@%p3 bra 	$L__BB1_4;
	add.s32 	%r23, %r6, %r4;
	neg.s32 	%r43, %r23;
	or.b64  	%rd3, %rd2, -9223372036854775808;
	mov.b64 	%rd70, 0;
	mov.b32 	%r42, 0;
	mov.u64 	%rd25, __cudart_i2opi_d;
	mov.u32 	%r44, %r45;
$L__BB1_3:
	.pragma "nounroll";
	mul.wide.s32 	%rd22, %r42, 8;
	add.s64 	%rd23, %rd1, %rd22;
	mul.wide.s32 	%rd24, %r44, 8;
	add.s64 	%rd26, %rd25, %rd24;
	ld.global.nc.u64 	%rd27, [%rd26];
	{
	.reg .u32 %r0, %r1, %r2, %r3, %alo, %ahi, %blo, %bhi, %clo, %chi;
	mov.b64 	{%alo,%ahi}, %rd27;
	mov.b64 	{%blo,%bhi}, %rd3;
	mov.b64 	{%clo,%chi}, %rd70;
	mad.lo.cc.u32 	%r0, %alo, %blo, %clo;
	madc.hi.cc.u32 	%r1, %alo, %blo, %chi;
	madc.hi.u32 	%r2, %alo, %bhi, 0;
	mad.lo.cc.u32 	%r1, %alo, %bhi, %r1;
	madc.hi.cc.u32 	%r2, %ahi, %blo, %r2;
	madc.hi.u32 	%r3, %ahi, %bhi, 0;
	mad.lo.cc.u32 	%r1, %ahi, %blo, %r1;
	madc.lo.cc.u32 	%r2, %ahi, %bhi, %r2;
	addc.u32 	%r3, %r3, 0;
	mov.b64 	%rd28, {%r0,%r1};
	mov.b64 	%rd70, {%r2,%r3};
	}
	st.local.u64 	[%rd23], %rd28;
	add.s32 	%r44, %r44, 1;
	add.s32 	%r43, %r43, 1;
	add.s32 	%r42, %r42, 1;
	setp.ne.s32 	%p4, %r43, -15;
	mov.u32 	%r45, %r6;
	@%p4 bra 	$L__BB1_3;
$L__BB1_4:
	cvt.s64.s32 	%rd29, %r45;
	cvt.u64.u32 	%rd30, %r4;
	add.s64 	%rd31, %rd30, %rd29;
	shl.b64 	%rd32, %rd31, 3;
	add.s64 	%rd33, %rd1, %rd32;
	st.local.u64 	[%rd33+-120], %rd70;
	and.b32  	%r15, %r2, 63;
	ld.local.u64 	%rd72, [%rd1+16];
	ld.local.u64 	%rd71, [%rd1+24];
	setp.eq.s32 	%p5, %r15, 0;
	@%p5 bra 	$L__BB1_6;
	shl.b64 	%rd34, %rd71, %r15;
	shr.u64 	%rd35, %rd72, 1;
	xor.b32  	%r24, %r15, 63;
	shr.u64 	%rd36, %rd35, %r24;
	or.b64  	%rd71, %rd34, %rd36;
	ld.local.u64 	%rd37, [%rd1+8];
	shl.b64 	%rd38, %rd72, %r15;
	shr.u64 	%rd39, %rd37, 1;
	shr.u64 	%rd40, %rd39, %r24;
	or.b64  	%rd72, %rd38, %rd40;
$L__BB1_6:
	and.b32  	%r25, %r1, -2147483648;
	shr.u64 	%rd41, %rd71, 62;
	cvt.u32.u64 	%r26, %rd41;
	mov.b64 	{%r27, %r28}, %rd71;
	mov.b64 	{%r29, %r30}, %rd72;
	shf.l.wrap.b32 	%r31, %r30, %r27, 2;
	shf.l.wrap.b32 	%r32, %r27, %r28, 2;
	mov.b64 	%rd42, {%r31, %r32};
	shl.b64 	%rd43, %rd72, 2;
	shr.u64 	%rd44, %rd42, 63;
	cvt.u32.u64 	%r33, %rd44;
	add.s32 	%r34, %r33, %r26;
	setp.eq.s32 	%p6, %r25, 0;
	neg.s32 	%r35, %r34;
	selp.b32 	%r46, %r34, %r35, %p6;
	setp.gt.s64 	%p7, %rd42, -1;
	mov.b64 	%rd45, 0;
	{
	.reg .u32 %r0, %r1, %r2, %r3, %a0, %a1, %a2, %a3, %b0, %b1, %b2, %b3;
	mov.b64 	{%a0,%a1}, %rd45;
	mov.b64 	{%a2,%a3}, %rd45;
	mov.b64 	{%b0,%b1}, %rd43;
	mov.b64 	{%b2,%b3}, %rd42;
	sub.cc.u32 	%r0, %a0, %b0;
	subc.cc.u32 	%r1, %a1, %b1;
	subc.cc.u32 	%r2, %a2, %b2;
	subc.u32 	%r3, %a3, %b3;
	mov.b64 	%rd46, {%r0,%r1};
	mov.b64 	%rd47, {%r2,%r3};
	}
	xor.b32  	%r36, %r25, -2147483648;
	selp.b64 	%rd73, %rd42, %rd47, %p7;
	selp.b64 	%rd14, %rd43, %rd46, %p7;
	selp.b32 	%r17, %r25, %r36, %p7;
	clz.b64 	%r37, %rd73;
	cvt.u64.u32 	%rd15, %r37;
	setp.eq.s32 	%p8, %r37, 0;
	@%p8 bra 	$L__BB1_8;
	cvt.u32.u64 	%r38, %rd15;
	and.b32  	%r39, %r38, 63;
	shl.b64 	%rd48, %rd73, %r39;
	shr.u64 	%rd49, %rd14, 1;
	not.b32 	%r40, %r38;
	and.b32  	%r41, %r40, 63;
	shr.u64 	%rd50, %rd49, %r41;
	or.b64  	%rd73, %rd48, %rd50;
$L__BB1_8:
	mov.b64 	%rd51, -3958705157555305931;
	{
	.reg .u32 %r0, %r1, %r2, %r3, %alo, %ahi, %blo, %bhi;
	mov.b64 	{%alo,%ahi}, %rd73;
	mov.b64 	{%blo,%bhi}, %rd51;
	mul.lo.u32 	%r0, %alo, %blo;
	mul.hi.u32 	%r1, %alo, %blo;
	mad.lo.cc.u32 	%r1, %alo, %bhi, %r1;
	madc.hi.u32 	%r2, %alo, %bhi, 0;
	mad.lo.cc.u32 	%r1, %ahi, %blo, %r1;
	madc.hi.cc.u32 	%r2, %ahi, %blo, %r2;
	madc.hi.u32 	%r3, %ahi, %bhi, 0;
	mad.lo.cc.u32 	%r2, %ahi, %bhi, %r2;
	addc.u32 	%r3, %r3, 0;
	mov.b64 	%rd52, {%r0,%r1};
	mov.b64 	%rd53, {%r2,%r3};
	}
	setp.gt.s64 	%p9, %rd53, 0;
	{
	.reg .u32 %r0, %r1, %r2, %r3, %a0, %a1, %a2, %a3, %b0, %b1, %b2, %b3;
	mov.b64 	{%a0,%a1}, %rd52;
	mov.b64 	{%a2,%a3}, %rd53;
	mov.b64 	{%b0,%b1}, %rd52;
	mov.b64 	{%b2,%b3}, %rd53;
	add.cc.u32 	%r0, %a0, %b0;
	addc.cc.u32 	%r1, %a1, %b1;
	addc.cc.u32 	%r2, %a2, %b2;
	addc.u32 	%r3, %a3, %b3;
	mov.b64 	%rd54, {%r0,%r1};
	mov.b64 	%rd55, {%r2,%r3};
	}
	selp.b64 	%rd56, %rd55, %rd53, %p9;
	selp.s64 	%rd57, -1, 0, %p9;
	sub.s64 	%rd58, %rd57, %rd15;
	cvt.u64.u32 	%rd59, %r17;
	shl.b64 	%rd60, %rd59, 32;
	add.s64 	%rd61, %rd56, 1;
	shr.u64 	%rd62, %rd61, 10;
	add.s64 	%rd63, %rd62, 1;
	shr.u64 	%rd64, %rd63, 1;
	shl.b64 	%rd65, %rd58, 52;
	add.s64 	%rd66, %rd65, %rd64;
	add.s64 	%rd67, %rd66, 4602678819172646912;
	or.b64  	%rd68, %rd67, %rd60;
	mov.b64 	%fd4, %rd68;
$L__BB1_9:
	st.param.f64 	[func_retval0], %fd4;
	st.param.b32 	[func_retval0+8], %r46;
	ret;

}


// ===== COMPILED SASS (sm_100) =====

	.target	sm_100

	.elftype	@"ET_EXEC"


//--------------------- .note.nv.tkinfo           --------------------------
	.section	.note.nv.tkinfo,"",@"SHT_NOTE"
	.sectionflags	@"SHF_NOTE_NV_TKINFO"
	.tkinfo
        /*0018*/ 	.word	0x00000002
        /*0030*/ 	.string	""
        /*0030*/ 	.string	"ptxas"
        /*0030*/ 	.string	"Cuda compilation tools, release 13.0, V13.0.88"
        /*0030*/ 	.string	"Build cuda_13.0.r13.0/compiler.36424714_0"
        /*0030*/ 	.string	"-arch sm_100 -m 64 "



//--------------------- .note.nv.cuinfo           --------------------------
	.section	.note.nv.cuinfo,"",@"SHT_NOTE"
	.sectionflags	@"SHF_NOTE_NV_CUINFO"
        /*0018*/ 	.short	0x0002
        /*001a*/ 	.short	0x0064
        /*001c*/ 	.short	0x0082
	.zero		2


//--------------------- .nv.info                  --------------------------
	.section	.nv.info,"",@"SHT_CUDA_INFO"
	.align	4


	//----- nvinfo : EIATTR_REGCOUNT
	.align		4
        /*0000*/ 	.byte	0x04, 0x2f
        /*0002*/ 	.short	(.L_12 - .L_11)
	.align		4
.L_11:
        /*0004*/ 	.word	index@(_Z20generate_data_kernelliiPfS_S_PiP17curandStateXORWOWy)
        /*0008*/ 	.word	0x00000020


	//----- nvinfo : EIATTR_FRAME_SIZE
	.align		4
.L_12:
        /*000c*/ 	.byte	0x04, 0x11
        /*000e*/ 	.short	(.L_14 - .L_13)
	.align		4
.L_13:
        /*0010*/ 	.word	index@($_Z20generate_data_kernelliiPfS_S_PiP17curandStateXORWOWy$__internal_trig_reduction_slowpathd)
        /*0014*/ 	.word	0x00000030


	//----- nvinfo : EIATTR_FRAME_SIZE
	.align		4
.L_14:
        /*0018*/ 	.byte	0x04, 0x11
        /*001a*/ 	.short	(.L_16 - .L_15)
	.align		4
.L_15:
        /*001c*/ 	.word	index@($__internal_1_$__cuda_sm20_dsqrt_rn_f64_mediumpath_v1)
        /*0020*/ 	.word	0x00000030


	//----- nvinfo : EIATTR_FRAME_SIZE
	.align		4
.L_16:
        /*0024*/ 	.byte	0x04, 0x11
        /*0026*/ 	.short	(.L_18 - .L_17)
	.align		4
.L_17:
        /*0028*/ 	.word	index@($__internal_0_$__cuda_sm20_div_s64)
        /*002c*/ 	.word	0x00000030


	//----- nvinfo : EIATTR_FRAME_SIZE
	.align		4
.L_18:
        /*0030*/ 	.byte	0x04, 0x11
        /*0032*/ 	.short	(.L_20 - .L_19)
	.align		4
.L_19:
        /*0034*/ 	.word	index@(_Z20generate_data_kernelliiPfS_S_PiP17curandStateXORWOWy)
        /*0038*/ 	.word	0x00000030


	//----- nvinfo : EIATTR_MIN_STACK_SIZE
	.align		4
.L_20:
        /*003c*/ 	.byte	0x04, 0x12
        /*003e*/ 	.short	(.L_22 - .L_21)
	.align		4
.L_21:
        /*0040*/ 	.word	index@(_Z20generate_data_kernelliiPfS_S_PiP17curandStateXORWOWy)
        /*0044*/ 	.word	0x00000030
.L_22:


//--------------------- .nv.compat                --------------------------
	.section	.nv.compat,"",@"SHT_CUDA_COMPAT_INFO"
	.align	4
        /*0000*/ 	.byte	0x02, 0x09, 0x00, 0x00, 0x02, 0x02, 0x01, 0x00, 0x02, 0x05, 0x05, 0x00, 0x03, 0x07, 0x01, 0x01
        /*0010*/ 	.byte	0x02, 0x03, 0x00, 0x00, 0x02, 0x06, 0x01, 0x00, 0x04, 0x0b, 0x08, 0x00, 0x01, 0x00, 0x00, 0x00
        /*0020*/ 	.byte	0x00, 0x00, 0x00, 0x00


//--------------------- .nv.info._Z20generate_data_kernelliiPfS_S_PiP17curandStateXORWOWy --------------------------
	.section	.nv.info._Z20generate_data_kernelliiPfS_S_PiP17curandStateXORWOWy,"",@"SHT_CUDA_INFO"
	.sectionflags	@""
	.align	4


	//----- nvinfo : EIATTR_CUDA_API_VERSION
	.align		4
        /*0000*/ 	.byte	0x04, 0x37
        /*0002*/ 	.short	(.L_24 - .L_23)
.L_23:
        /*0004*/ 	.word	0x00000082


	//----- nvinfo : EIATTR_KPARAM_INFO
	.align		4
.L_24:
        /*0008*/ 	.byte	0x04, 0x17
        /*000a*/ 	.short	(.L_26 - .L_25)
.L_25:
        /*000c*/ 	.word	0x00000000
        /*0010*/ 	.short	0x0008
        /*0012*/ 	.short	0x0038
        /*0014*/ 	.byte	0x00, 0xf0, 0x21, 0x00


	//----- nvinfo : EIATTR_KPARAM_INFO
	.align		4
.L_26:
        /*0018*/ 	.byte	0x04, 0x17
        /*001a*/ 	.short	(.L_28 - .L_27)
.L_27:
        /*001c*/ 	.word	0x00000000
        /*0020*/ 	.short	0x0007
        /*0022*/ 	.short	0x0030
        /*0024*/ 	.byte	0x00, 0xf5, 0x21, 0x00


	//----- nvinfo : EIATTR_KPARAM_INFO
	.align		4
.L_28:
        /*0028*/ 	.byte	0x04, 0x17
        /*002a*/ 	.short	(.L_30 - .L_29)
.L_29:
        /*002c*/ 	.word	0x00000000
        /*0030*/ 	.short	0x0006
        /*0032*/ 	.short	0x0028
        /*0034*/ 	.byte	0x00, 0xf5, 0x21, 0x00


	//----- nvinfo : EIATTR_KPARAM_INFO
	.align		4
.L_30:
        /*0038*/ 	.byte	0x04, 0x17
        /*003a*/ 	.short	(.L_32 - .L_31)
.L_31:
        /*003c*/ 	.word	0x00000000
        /*0040*/ 	.short	0x0005
        /*0042*/ 	.short	0x0020
        /*0044*/ 	.byte	0x00, 0xf5, 0x21, 0x00


	//----- nvinfo : EIATTR_KPARAM_INFO
	.align		4
.L_32:
        /*0048*/ 	.byte	0x04, 0x17
        /*004a*/ 	.short	(.L_34 - .L_33)
.L_33:
        /*004c*/ 	.word	0x00000000
        /*0050*/ 	.short	0x0004
        /*0052*/ 	.short	0x0018
        /*0054*/ 	.byte	0x00, 0xf5, 0x21, 0x00


	//----- nvinfo : EIATTR_KPARAM_INFO
	.align		4
.L_34:
        /*0058*/ 	.byte	0x04, 0x17
        /*005a*/ 	.short	(.L_36 - .L_35)
.L_35:
        /*005c*/ 	.word	0x00000000
        /*0060*/ 	.short	0x0003
        /*0062*/ 	.short	0x0010
        /*0064*/ 	.byte	0x00, 0xf5, 0x21, 0x00


	//----- nvinfo : EIATTR_KPARAM_INFO
	.align		4
.L_36:
        /*0068*/ 	.byte	0x04, 0x17
        /*006a*/ 	.short	(.L_38 - .L_37)
.L_37:
        /*006c*/ 	.word	0x00000000
        /*0070*/ 	.short	0x0002
        /*0072*/ 	.short	0x000c
        /*0074*/ 	.byte	0x00, 0xf0, 0x11, 0x00


	//----- nvinfo : EIATTR_KPARAM_INFO
	.align		4
.L_38:
        /*0078*/ 	.byte	0x04, 0x17
        /*007a*/ 	.short	(.L_40 - .L_39)
.L_39:
        /*007c*/ 	.word	0x00000000
        /*0080*/ 	.short	0x0001
        /*0082*/ 	.short	0x0008
        /*0084*/ 	.byte	0x00, 0xf0, 0x11, 0x00


	//----- nvinfo : EIATTR_KPARAM_INFO
	.align		4
.L_40:
        /*0088*/ 	.byte	0x04, 0x17
        /*008a*/ 	.short	(.L_42 - .L_41)
.L_41:
        /*008c*/ 	.word	0x00000000
        /*0090*/ 	.short	0x0000
        /*0092*/ 	.short	0x0000
        /*0094*/ 	.byte	0x00, 0xf0, 0x21, 0x00


	//----- nvinfo : EIATTR_SPARSE_MMA_MASK
	.align		4
.L_42:
        /*0098*/ 	.byte	0x03, 0x50
        /*009a*/ 	.short	0x0000


	//----- nvinfo : EIATTR_MAXREG_COUNT
	.align		4
        /*009c*/ 	.byte	0x03, 0x1b
        /*009e*/ 	.short	0x00ff


	//----- nvinfo : EIATTR_MERCURY_ISA_VERSION
	.align		4
        /*00a0*/ 	.byte	0x03, 0x5f
        /*00a2*/ 	.short	0x0101


	//----- nvinfo : EIATTR_VRC_CTA_INIT_COUNT
	.align		4
        /*00a4*/ 	.byte	0x02, 0x4a
	.zero		1
	.zero		1


	//----- nvinfo : EIATTR_EXIT_INSTR_OFFSETS
	.align		4
        /*00a8*/ 	.byte	0x04, 0x1c
        /*00aa*/ 	.short	(.L_44 - .L_43)


	//   ....[0]....
.L_43:
        /*00ac*/ 	.word	0x00000120


	//   ....[1]....
        /*00b0*/ 	.word	0x00001230


	//   ....[2]....
        /*00b4*/ 	.word	0x000029d0


	//----- nvinfo : EIATTR_CRS_STACK_SIZE
	.align		4
.L_44:
        /*00b8*/ 	.byte	0x04, 0x1e
        /*00ba*/ 	.short	(.L_46 - .L_45)
.L_45:
        /*00bc*/ 	.word	0x00000000


	//----- nvinfo : EIATTR_CBANK_PARAM_SIZE
	.align		4
.L_46:
        /*00c0*/ 	.byte	0x03, 0x19
        /*00c2*/ 	.short	0x0040


	//----- nvinfo : EIATTR_PARAM_CBANK
	.align		4
        /*00c4*/ 	.byte	0x04, 0x0a
        /*00c6*/ 	.short	(.L_48 - .L_47)
	.align		4
.L_47:
        /*00c8*/ 	.word	index@(.nv.constant0._Z20generate_data_kernelliiPfS_S_PiP17curandStateXORWOWy)
        /*00cc*/ 	.short	0x0380
        /*00ce*/ 	.short	0x0040


	//----- nvinfo : EIATTR_SW_WAR
	.align		4
.L_48:
        /*00d0*/ 	.byte	0x04, 0x36
        /*00d2*/ 	.short	(.L_50 - .L_49)
.L_49:
        /*00d4*/ 	.word	0x00000008
.L_50:


//--------------------- .nv.callgraph             --------------------------
	.section	.nv.callgraph,"",@"SHT_CUDA_CALLGRAPH"
	.align	4
	.sectionentsize	8
	.align		4
        /*0000*/ 	.word	0x00000000
	.align		4
        /*0004*/ 	.word	0xffffffff
	.align		4
        /*0008*/ 	.word	0x00000000
	.align		4
        /*000c*/ 	.word	0xfffffffe
	.align		4
        /*0010*/ 	.word	0x00000000
	.align		4
        /*0014*/ 	.word	0xfffffffd
	.align		4
        /*0018*/ 	.word	0x00000000
	.align		4
        /*001c*/ 	.word	0xfffffffc


//--------------------- .nv.constant4             --------------------------
	.section	.nv.constant4,"a",@progbits
	.align	8
	.align		8
.nv.constant4:
        /*0000*/ 	.dword	precalc_xorwow_matrix
	.align		8
        /*0008*/ 	.dword	precalc_xorwow_offset_matrix
	.align		8
        /*0010*/ 	.dword	mrg32k3aM1
	.align		8
        /*0018*/ 	.dword	mrg32k3aM2
	.align		8
        /*0020*/ 	.dword	mrg32k3aM1SubSeq
	.align		8
        /*0028*/ 	.dword	mrg32k3aM2SubSeq
	.align		8
        /*0030*/ 	.dword	mrg32k3aM1Seq
	.align		8
        /*0038*/ 	.dword	mrg32k3aM2Seq
	.align		8
        /*0040*/ 	.dword	__cudart_i2opi_d
	.align		8
        /*0048*/ 	.dword	__cudart_sin_cos_coeffs


//--------------------- .nv.constant3             --------------------------
	.section	.nv.constant3,"a",@progbits
	.align	8
.nv.constant3:
	.type		__cr_lgamma_table,@object
	.size		__cr_lgamma_table,(.L_8 - __cr_lgamma_table)
__cr_lgamma_table:
        /*0000*/ 	.byte	0x00, 0x00, 0x00, 0x00, 0x00, 0x00, 0x00, 0x00, 0x00, 0x00, 0x00, 0x00, 0x00, 0x00, 0x00, 0x00
        /*0010*/ 	.byte	0xef, 0x39, 0xfa, 0xfe, 0x42, 0x2e, 0xe6, 0x3f, 0x02, 0x20, 0x2a, 0xfa, 0x0b, 0xab, 0xfc, 0x3f
        /*0020*/ 	.byte	0xf9, 0x2c, 0x92, 0x7c, 0xa7, 0x6c, 0x09, 0x40, 0xc9, 0x79, 0x44, 0x3c, 0x64, 0x26, 0x13, 0x40
        /*0030*/ 	.byte	0xca, 0x01, 0xcf, 0x3a, 0x27, 0x51, 0x1a, 0x40, 0x30, 0xcc, 0x2d, 0xf3, 0xe1, 0x0c, 0x21, 0x40
        /*0040*/ 	.byte	0x0d, 0xb7, 0xfc, 0x82, 0x8e, 0x35, 0x25, 0x40
.L_8:


//--------------------- .text._Z20generate_data_kernelliiPfS_S_PiP17curandStateXORWOWy --------------------------
	.section	.text._Z20generate_data_kernelliiPfS_S_PiP17curandStateXORWOWy,"ax",@progbits
	.align	128
        .global         _Z20generate_data_kernelliiPfS_S_PiP17curandStateXORWOWy
        .type           _Z20generate_data_kernelliiPfS_S_PiP17curandStateXORWOWy,@function
        .size           _Z20generate_data_kernelliiPfS_S_PiP17curandStateXORWOWy,(.L_x_38 - _Z20generate_data_kernelliiPfS_S_PiP17curandStateXORWOWy)
        .other          _Z20generate_data_kernelliiPfS_S_PiP17curandStateXORWOWy,@"STO_CUDA_ENTRY STV_DEFAULT"
_Z20generate_data_kernelliiPfS_S_PiP17curandStateXORWOWy:
.text._Z20generate_data_kernelliiPfS_S_PiP17curandStateXORWOWy:
[----:B------:R-:W0:Y:S01]  /*0000*/  LDC R1, c[0x0][0x37c] ;  /* 0x0000df00ff017b82 */ /* 0x000e220000000800 */
[----:B------:R-:W1:Y:S01]  /*0010*/  S2R R5, SR_TID.X ;  /* 0x0000000000057919 */ /* 0x000e620000002100 */
[----:B------:R-:W2:Y:S06]  /*0020*/  LDCU UR5, c[0x0][0x38c] ;  /* 0x00007180ff0577ac */ /* 0x000eac0008000800 */
[----:B------:R-:W1:Y:S01]  /*0030*/  S2UR UR10, SR_CTAID.X ;  /* 0x00000000000a79c3 */ /* 0x000e620000002500 */
[----:B0-----:R-:W-:Y:S01]  /*0040*/  VIADD R1, R1, 0xffffffd0 ;  /* 0xffffffd001017836 */ /* 0x001fe20000000000 */
[----:B------:R-:W0:Y:S04]  /*0050*/  LDCU.64 UR8, c[0x0][0x380] ;  /* 0x00007000ff0877ac */ /* 0x000e280008000a00 */
[----:B------:R-:W-:-:S02]  /*0060*/  R2UR UR20, R1 ;  /* 0x00000000011472ca */ /* 0x000fc400000e0000 */
[----:B------:R-:W1:Y:S01]  /*0070*/  LDC R4, c[0x0][0x360] ;  /* 0x0000d800ff047b82 */ /* 0x000e620000000800 */
[----:B--2---:R-:W-:-:S04]  /*0080*/  USHF.R.S32.HI UR13, URZ, 0x1f, UR5 ;  /* 0x0000001fff0d7899 */ /* 0x004fc80008011405 */
[----:B0-----:R-:W-:Y:S02]  /*0090*/  UIMAD UR4, UR13, UR8, URZ ;  /* 0x000000080d0472a4 */ /* 0x001fe4000f8e02ff */
[----:B------:R-:W-:Y:S02]  /*00a0*/  UIMAD.WIDE.U32 UR6, UR5, UR8, URZ ;  /* 0x00000008050672a5 */ /* 0x000fe4000f8e00ff */
[----:B------:R-:W-:Y:S01]  /*00b0*/  UIMAD UR4, UR5, UR9, UR4 ;  /* 0x00000009050472a4 */ /* 0x000fe2000f8e0204 */
[----:B-1----:R-:W-:-:S03]  /*00c0*/  IMAD R4, R4, UR10, R5 ;  /* 0x0000000a04047c24 */ /* 0x002fc6000f8e0205 */
[----:B------:R-:W-:Y:S02]  /*00d0*/  UIADD3 UR10, UPT, UPT, UR7, UR4, URZ ;  /* 0x00000004070a7290 */ /* 0x000fe4000fffe0ff */
[----:B------:R-:W-:-:S04]  /*00e0*/  ISETP.LT.U32.AND P0, PT, R4, UR6, PT ;  /* 0x0000000604007c0c */ /* 0x000fc8000bf01070 */
[----:B------:R-:W-:Y:S01]  /*00f0*/  IMAD.U32 R3, RZ, RZ, UR10 ;  /* 0x0000000aff037e24 */ /* 0x000fe2000f8e00ff */
[----:B------:R-:W-:-:S04]  /*0100*/  SHF.R.S32.HI R5, RZ, 0x1f, R4 ;  /* 0x0000001fff057819 */ /* 0x000fc80000011404 */
[----:B------:R-:W-:-:S13]  /*0110*/  ISETP.GT.AND.EX P0, PT, R3, R5, PT, P0 ;  /* 0x000000050300720c */ /* 0x000fda0003f04300 */
[----:B------:R-:W-:Y:S05]  /*0120*/  @!P0 EXIT ;  /* 0x000000000000894d */ /* 0x000fea0003800000 */
[----:B------:R-:W0:Y:S01]  /*0130*/  LDCU.64 UR4, c[0x0][0x3b8] ;  /* 0x00007700ff0477ac */ /* 0x000e220008000a00 */
[----:B------:R-:W1:Y:S01]  /*0140*/  LDC.64 R6, c[0x0][0x3b0] ;  /* 0x0000ec00ff067b82 */ /* 0x000e620000000a00 */
[----:B------:R-:W-:Y:S01]  /*0150*/  IMAD R9, R5, 0x30, RZ ;  /* 0x0000003005097824 */ /* 0x000fe200078e02ff */
[----:B------:R-:W-:Y:S01]  /*0160*/  BSSY.RECONVERGENT B0, `(.L_x_0) ;  /* 0x00000e6000007945 */ /* 0x000fe20003800200 */
[----:B------:R-:W2:Y:S01]  /*0170*/  LDCU.64 UR14, c[0x0][0x358] ;  /* 0x00006b00ff0e77ac */ /* 0x000ea20008000a00 */
[----:B0-----:R-:W-:-:S04]  /*0180*/  IADD3 R0, P0, PT, R4, UR4, RZ ;  /* 0x0000000404007c10 */ /* 0x001fc8000ff1e0ff */
[----:B------:R-:W-:Y:S02]  /*0190*/  IADD3.X R2, PT, PT, R5, UR5, RZ, P0, !PT ;  /* 0x0000000505027c10 */ /* 0x000fe400087fe4ff */
[----:B------:R-:W-:Y:S01]  /*01a0*/  LOP3.LUT R0, R0, 0xaad26b49, RZ, 0x3c, !PT ;  /* 0xaad26b4900007812 */ /* 0x000fe200078e3cff */
[----:B-1----:R-:W-:Y:S01]  /*01b0*/  IMAD.WIDE.U32 R6, R4, 0x30, R6 ;  /* 0x0000003004067825 */ /* 0x002fe200078e0006 */
[----:B------:R-:W-:Y:S02]  /*01c0*/  LOP3.LUT R2, R2, 0xf7dcefdd, RZ, 0x3c, !PT ;  /* 0xf7dcefdd02027812 */ /* 0x000fe400078e3cff */
[----:B------:R-:W-:Y:S01]  /*01d0*/  ISETP.NE.AND P0, PT, R4, RZ, PT ;  /* 0x000000ff0400720c */ /* 0x000fe20003f05270 */
[----:B------:R-:W-:Y:S02]  /*01e0*/  IMAD R0, R0, 0x4182bed5, RZ ;  /* 0x4182bed500007824 */ /* 0x000fe400078e02ff */
[----:B------:R-:W-:Y:S02]  /*01f0*/  IMAD R3, R2, -0x658354e5, RZ ;  /* 0x9a7cab1b02037824 */ /* 0x000fe400078e02ff */
[----:B------:R-:W-:Y:S01]  /*0200*/  IMAD.IADD R7, R7, 0x1, R9 ;  /* 0x0000000107077824 */ /* 0x000fe200078e0209 */
[C---:B------:R-:W-:Y:S01]  /*0210*/  LOP3.LUT R10, R0.reuse, 0x159a55e5, RZ, 0x3c, !PT ;  /* 0x159a55e5000a7812 */ /* 0x040fe200078e3cff */
[C---:B------:R-:W-:Y:S01]  /*0220*/  VIADD R9, R0.reuse, 0x75bcd15 ;  /* 0x075bcd1500097836 */ /* 0x040fe20000000000 */
[C---:B------:R-:W-:Y:S01]  /*0230*/  IADD3 R8, PT, PT, R0.reuse, 0x64f0c9, R3 ;  /* 0x0064f0c900087810 */ /* 0x040fe20007ffe003 */
[----:B------:R-:W-:Y:S01]  /*0240*/  VIADD R13, R0, 0x583f19 ;  /* 0x00583f19000d7836 */ /* 0x000fe20000000000 */
[C---:B------:R-:W-:Y:S01]  /*0250*/  LOP3.LUT R12, R3.reuse, 0x5491333, RZ, 0x3c, !PT ;  /* 0x05491333030c7812 */ /* 0x040fe200078e3cff */
[----:B------:R-:W-:-:S02]  /*0260*/  VIADD R11, R3, 0x1f123bb5 ;  /* 0x1f123bb5030b7836 */ /* 0x000fc40000000000 */
[----:B--2---:R0:W-:Y:S04]  /*0270*/  STG.E.64 desc[UR14][R6.64], R8 ;  /* 0x0000000806007986 */ /* 0x0041e8000c101b0e */
[----:B------:R0:W-:Y:S04]  /*0280*/  STG.E.64 desc[UR14][R6.64+0x8], R10 ;  /* 0x0000080a06007986 */ /* 0x0001e8000c101b0e */
[----:B------:R0:W-:Y:S01]  /*0290*/  STG.E.64 desc[UR14][R6.64+0x10], R12 ;  /* 0x0000100c06007986 */ /* 0x0001e2000c101b0e */
[----:B------:R-:W-:Y:S05]  /*02a0*/  @!P0 BRA `(.L_x_1) ;  /* 0x0000000c00448947 */ /* 0x000fea0003800000 */
[----:B------:R-:W-:Y:S02]  /*02b0*/  IMAD.MOV.U32 R0, RZ, RZ, RZ ;  /* 0x000000ffff007224 */ /* 0x000fe400078e00ff */
[----:B------:R-:W-:Y:S02]  /*02c0*/  IMAD.MOV.U32 R14, RZ, RZ, R4 ;  /* 0x000000ffff0e7224 */ /* 0x000fe400078e0004 */
[----:B------:R-:W-:-:S07]  /*02d0*/  IMAD.MOV.U32 R15, RZ, RZ, R5 ;  /* 0x000000ffff0f7224 */ /* 0x000fce00078e0005 */
.L_x_7:
[----:B-1----:R-:W-:Y:S01]  /*02e0*/  LOP3.LUT R2, R14, 0x3, RZ, 0xc0, !PT ;  /* 0x000000030e027812 */ /* 0x002fe200078ec0ff */
[----:B------:R-:W-:Y:S03]  /*02f0*/  BSSY.RECONVERGENT B1, `(.L_x_2) ;  /* 0x00000c6000017945 */ /* 0x000fe60003800200 */
[----:B------:R-:W-:-:S04]  /*0300*/  ISETP.NE.U32.AND P0, PT, R2, RZ, PT ;  /* 0x000000ff0200720c */ /* 0x000fc80003f05070 */
[----:B------:R-:W-:-:S13]  /*0310*/  ISETP.NE.AND.EX P0, PT, RZ, RZ, PT, P0 ;  /* 0x000000ffff00720c */ /* 0x000fda0003f05300 */
[----:B------:R-:W-:Y:S05]  /*0320*/  @!P0 BRA `(.L_x_3) ;  /* 0x0000000c00088947 */ /* 0x000fea0003800000 */
[----:B0-----:R-:W0:Y:S01]  /*0330*/  LDC.64 R10, c[0x4][RZ] ;  /* 0x01000000ff0a7b82 */ /* 0x001e220000000a00 */
[----:B------:R-:W-:Y:S02]  /*0340*/  IMAD.MOV.U32 R16, RZ, RZ, RZ ;  /* 0x000000ffff107224 */ /* 0x000fe400078e00ff */
[----:B0-----:R-:W-:-:S07]  /*0350*/  IMAD.WIDE.U32 R10, R0, 0xc80, R10 ;  /* 0x00000c80000a7825 */ /* 0x001fce00078e000a */
.L_x_6:
[----:B-1----:R-:W-:Y:S01]  /*0360*/  IMAD.MOV.U32 R17, RZ, RZ, RZ ;  /* 0x000000ffff117224 */ /* 0x002fe200078e00ff */
[----:B------:R-:W-:Y:S01]  /*0370*/  CS2R R8, SRZ ;  /* 0x0000000000087805 */ /* 0x000fe2000001ff00 */
[----:B------:R-:W-:Y:S01]  /*0380*/  IMAD.MOV.U32 R19, RZ, RZ, RZ ;  /* 0x000000ffff137224 */ /* 0x000fe200078e00ff */
[----:B------:R-:W-:-:S07]  /*0390*/  CS2R R2, SRZ ;  /* 0x0000000000027805 */ /* 0x000fce000001ff00 */
.L_x_5:
[----:B------:R-:W-:-:S05]  /*03a0*/  IMAD.WIDE.U32 R12, R19, 0x4, R6 ;  /* 0x00000004130c7825 */ /* 0x000fca00078e0006 */
[----:B------:R0:W5:Y:S01]  /*03b0*/  LDG.E R18, desc[UR14][R12.64+0x4] ;  /* 0x0000040e0c127981 */ /* 0x000162000c1e1900 */
[----:B------:R-:W-:Y:S02]  /*03c0*/  IMAD.SHL.U32 R20, R19, 0x20, RZ ;  /* 0x0000002013147824 */ /* 0x000fe400078e00ff */
[----:B------:R-:W-:-:S07]  /*03d0*/  IMAD.MOV.U32 R21, RZ, RZ, RZ ;  /* 0x000000ffff157224 */ /* 0x000fce00078e00ff */
.L_x_4:
[----:B-----5:R-:W-:Y:S01]  /*03e0*/  SHF.R.U32.HI R24, RZ, R21, R18 ;  /* 0x00000015ff187219 */ /* 0x020fe20000011612 */
[----:B0-----:R-:W-:-:S03]  /*03f0*/  IMAD.IADD R12, R20, 0x1, R21 ;  /* 0x00000001140c7824 */ /* 0x001fc600078e0215 */
[----:B------:R-:W-:-:S04]  /*0400*/  LOP3.LUT R13, R24, 0x1, RZ, 0xc0, !PT ;  /* 0x00000001180d7812 */ /* 0x000fc800078ec0ff */
[----:B------:R-:W-:Y:S01]  /*0410*/  ISETP.NE.U32.AND P0, PT, R13, 0x1, PT ;  /* 0x000000010d00780c */ /* 0x000fe20003f05070 */
[----:B------:R-:W-:-:S03]  /*0420*/  IMAD R13, R12, 0x5, RZ ;  /* 0x000000050c0d7824 */ /* 0x000fc600078e02ff */
[----:B------:R-:W-:Y:S01]  /*0430*/  R2P PR, R24, 0x7e ;  /* 0x0000007e18007804 */ /* 0x000fe20000000000 */
[----:B------:R-:W-:-:S08]  /*0440*/  IMAD.WIDE.U32 R12, R13, 0x4, R10 ;  /* 0x000000040d0c7825 */ /* 0x000fd000078e000a */
[----:B------:R-:W2:Y:S04]  /*0450*/  @!P0 LDG.E R22, desc[UR14][R12.64+0x10] ;  /* 0x0000100e0c168981 */ /* 0x000ea8000c1e1900 */
[----:B------:R-:W3:Y:S04]  /*0460*/  @P1 LDG.E R26, desc[UR14][R12.64+0x24] ;  /* 0x0000240e0c1a1981 */ /* 0x000ee8000c1e1900 */
[----:B------:R-:W4:Y:S04]  /*0470*/  @P2 LDG.E R28, desc[UR14][R12.64+0x38] ;  /* 0x0000380e0c1c2981 */ /* 0x000f28000c1e1900 */
[----:B------:R-:W4:Y:S04]  /*0480*/  @P3 LDG.E R23, desc[UR14][R12.64+0x4c] ;  /* 0x00004c0e0c173981 */ /* 0x000f28000c1e1900 */
[----:B------:R-:W4:Y:S01]  /*0490*/  @P1 LDG.E R25, desc[UR14][R12.64+0x20] ;  /* 0x0000200e0c191981 */ /* 0x000f22000c1e1900 */
[----:B--2---:R-:W-:-:S03]  /*04a0*/  @!P0 LOP3.LUT R9, R9, R22, RZ, 0x3c, !PT ;  /* 0x0000001609098212 */ /* 0x004fc600078e3cff */
[----:B------:R-:W2:Y:S01]  /*04b0*/  @!P0 LDG.E R22, desc[UR14][R12.64] ;  /* 0x0000000e0c168981 */ /* 0x000ea2000c1e1900 */
[----:B---3--:R-:W-:-:S03]  /*04c0*/  @P1 LOP3.LUT R9, R9, R26, RZ, 0x3c, !PT ;  /* 0x0000001a09091212 */ /* 0x008fc600078e3cff */
[----:B------:R-:W3:Y:S01]  /*04d0*/  @P4 LDG.E R26, desc[UR14][R12.64+0x60] ;  /* 0x0000600e0c1a4981 */ /* 0x000ee2000c1e1900 */
[----:B----4-:R-:W-:-:S03]  /*04e0*/  @P2 LOP3.LUT R9, R9, R28, RZ, 0x3c, !PT ;  /* 0x0000001c09092212 */ /* 0x010fc600078e3cff */
[----:B------:R-:W4:Y:S01]  /*04f0*/  @P5 LDG.E R28, desc[UR14][R12.64+0x74] ;  /* 0x0000740e0c1c5981 */ /* 0x000f22000c1e1900 */
[----:B------:R-:W-:-:S03]  /*0500*/  @P3 LOP3.LUT R9, R9, R23, RZ, 0x3c, !PT ;  /* 0x0000001709093212 */ /* 0x000fc600078e3cff */
[----:B------:R-:W4:Y:S01]  /*0510*/  @!P0 LDG.E R23, desc[UR14][R12.64+0x4] ;  /* 0x0000040e0c178981 */ /* 0x000f22000c1e1900 */
[----:B--2---:R-:W-:-:S03]  /*0520*/  @!P0 LOP3.LUT R17, R17, R22, RZ, 0x3c, !PT ;  /* 0x0000001611118212 */ /* 0x004fc600078e3cff */
[----:B------:R-:W2:Y:S01]  /*0530*/  @!P0 LDG.E R22, desc[UR14][R12.64+0x8] ;  /* 0x0000080e0c168981 */ /* 0x000ea2000c1e1900 */
[----:B---3--:R-:W-:-:S03]  /*0540*/  @P4 LOP3.LUT R9, R9, R26, RZ, 0x3c, !PT ;  /* 0x0000001a09094212 */ /* 0x008fc600078e3cff */
[----:B------:R-:W3:Y:S01]  /*0550*/  @P1 LDG.E R26, desc[UR14][R12.64+0x14] ;  /* 0x0000140e0c1a1981 */ /* 0x000ee2000c1e1900 */
[----:B----4-:R-:W-:-:S03]  /*0560*/  @!P0 LOP3.LUT R2, R2, R23, RZ, 0x3c, !PT ;  /* 0x0000001702028212 */ /* 0x010fc600078e3cff */
[----:B------:R-:W4:Y:S01]  /*0570*/  @!P0 LDG.E R23, desc[UR14][R12.64+0xc] ;  /* 0x00000c0e0c178981 */ /* 0x000f22000c1e1900 */
[----:B--2---:R-:W-:-:S03]  /*0580*/  @!P0 LOP3.LUT R3, R3, R22, RZ, 0x3c, !PT ;  /* 0x0000001603038212 */ /* 0x004fc600078e3cff */
[----:B------:R-:W2:Y:S01]  /*0590*/  @P1 LDG.E R22, desc[UR14][R12.64+0x1c] ;  /* 0x00001c0e0c161981 */ /* 0x000ea2000c1e1900 */
[----:B---3--:R-:W-:-:S03]  /*05a0*/  @P1 LOP3.LUT R17, R17, R26, RZ, 0x3c, !PT ;  /* 0x0000001a11111212 */ /* 0x008fc600078e3cff */
[----:B------:R-:W3:Y:S01]  /*05b0*/  @P2 LDG.E R26, desc[UR14][R12.64+0x28] ;  /* 0x0000280e0c1a2981 */ /* 0x000ee2000c1e1900 */
[----:B----4-:R-:W-:-:S03]  /*05c0*/  @!P0 LOP3.LUT R8, R8, R23, RZ, 0x3c, !PT ;  /* 0x0000001708088212 */ /* 0x010fc600078e3cff */
[----:B------:R-:W4:Y:S01]  /*05d0*/  @P1 LDG.E R23, desc[UR14][R12.64+0x18] ;  /* 0x0000180e0c171981 */ /* 0x000f22000c1e1900 */
[----:B------:R-:W-:-:S03]  /*05e0*/  @P1 LOP3.LUT R8, R8, R25, RZ, 0x3c, !PT ;  /* 0x0000001908081212 */ /* 0x000fc600078e3cff */
[----:B------:R-:W4:Y:S01]  /*05f0*/  @P2 LDG.E R25, desc[UR14][R12.64+0x34] ;  /* 0x0000340e0c192981 */ /* 0x000f22000c1e1900 */
[----:B--2---:R-:W-:-:S03]  /*0600*/  @P1 LOP3.LUT R3, R3, R22, RZ, 0x3c, !PT ;  /* 0x0000001603031212 */ /* 0x004fc600078e3cff */
[----:B------:R-:W2:Y:S01]  /*0610*/  @P2 LDG.E R22, desc[UR14][R12.64+0x30] ;  /* 0x0000300e0c162981 */ /* 0x000ea2000c1e1900 */
[----:B---3--:R-:W-:-:S03]  /*0620*/  @P2 LOP3.LUT R17, R17, R26, RZ, 0x3c, !PT ;  /* 0x0000001a11112212 */ /* 0x008fc600078e3cff */
[----:B------:R-:W3:Y:S01]  /*0630*/  @P3 LDG.E R26, desc[UR14][R12.64+0x3c] ;  /* 0x00003c0e0c1a3981 */ /* 0x000ee2000c1e1900 */
[----:B----4-:R-:W-:-:S03]  /*0640*/  @P1 LOP3.LUT R2, R2, R23, RZ, 0x3c, !PT ;  /* 0x0000001702021212 */ /* 0x010fc600078e3cff */
        /* <DEDUP_REMOVED lines=25> */
[----:B------:R-:W-:Y:S02]  /*07e0*/  LOP3.LUT P0, RZ, R24, 0x80, RZ, 0xc0, !PT ;  /* 0x0000008018ff7812 */ /* 0x000fe4000780c0ff */
[----:B------:R-:W-:Y:S02]  /*07f0*/  @P5 LOP3.LUT R8, R8, R25, RZ, 0x3c, !PT ;  /* 0x0000001908085212 */ /* 0x000fe400078e3cff */
[----:B------:R-:W4:Y:S01]  /*0800*/  @P6 LDG.E R25, desc[UR14][R12.64+0x84] ;  /* 0x0000840e0c196981 */ /* 0x000f22000c1e1900 */
[----:B--2---:R-:W-:-:S03]  /*0810*/  @P5 LOP3.LUT R3, R3, R22, RZ, 0x3c, !PT ;  /* 0x0000001603035212 */ /* 0x004fc600078e3cff */
[----:B------:R-:W2:Y:S01]  /*0820*/  @P6 LDG.E R22, desc[UR14][R12.64+0x80] ;  /* 0x0000800e0c166981 */ /* 0x000ea2000c1e1900 */
[----:B---3--:R-:W-:-:S04]  /*0830*/  @P6 LOP3.LUT R17, R17, R26, RZ, 0x3c, !PT ;  /* 0x0000001a11116212 */ /* 0x008fc800078e3cff */
[----:B------:R-:W3:Y:S01]  /*0840*/  @P0 LDG.E R26, desc[UR14][R12.64+0x8c] ;  /* 0x00008c0e0c1a0981 */ /* 0x000ee2000c1e1900 */
[----:B----4-:R-:W-:-:S03]  /*0850*/  @P5 LOP3.LUT R2, R2, R23, RZ, 0x3c, !PT ;  /* 0x0000001702025212 */ /* 0x010fc600078e3cff */
[----:B------:R-:W4:Y:S01]  /*0860*/  @P6 LDG.E R23, desc[UR14][R12.64+0x7c] ;  /* 0x00007c0e0c176981 */ /* 0x000f22000c1e1900 */
[----:B------:R-:W-:-:S03]  /*0870*/  @P5 LOP3.LUT R9, R9, R28, RZ, 0x3c, !PT ;  /* 0x0000001c09095212 */ /* 0x000fc600078e3cff */
        /* <DEDUP_REMOVED lines=9> */
[----:B------:R-:W-:Y:S02]  /*0910*/  @P6 LOP3.LUT R9, R9, R28, RZ, 0x3c, !PT ;  /* 0x0000001c09096212 */ /* 0x000fe400078e3cff */
[----:B------:R-:W-:Y:S02]  /*0920*/  @P0 LOP3.LUT R8, R8, R25, RZ, 0x3c, !PT ;  /* 0x0000001908080212 */ /* 0x000fe400078e3cff */
[----:B--2---:R-:W-:Y:S02]  /*0930*/  @P0 LOP3.LUT R3, R3, R22, RZ, 0x3c, !PT ;  /* 0x0000001603030212 */ /* 0x004fe400078e3cff */
[----:B---3--:R-:W-:Y:S02]  /*0940*/  @P0 LOP3.LUT R9, R9, R26, RZ, 0x3c, !PT ;  /* 0x0000001a09090212 */ /* 0x008fe400078e3cff */
[----:B----4-:R-:W-:Y:S02]  /*0950*/  @P0 LOP3.LUT R2, R2, R23, RZ, 0x3c, !PT ;  /* 0x0000001702020212 */ /* 0x010fe400078e3cff */
[----:B------:R-:W-:-:S13]  /*0960*/  R2P PR, R24.B1, 0x7f ;  /* 0x0000007f18007804 */ /* 0x000fda0000001000 */
[----:B------:R-:W2:Y:S04]  /*0970*/  @P0 LDG.E R22, desc[UR14][R12.64+0xa0] ;  /* 0x0000a00e0c160981 */ /* 0x000ea8000c1e1900 */
[----:B------:R-:W3:Y:S04]  /*0980*/  @P1 LDG.E R28, desc[UR14][R12.64+0xb4] ;  /* 0x0000b40e0c1c1981 */ /* 0x000ee8000c1e1900 */
[----:B------:R-:W4:Y:S04]  /*0990*/  @P0 LDG.E R23, desc[UR14][R12.64+0xa4] ;  /* 0x0000a40e0c170981 */ /* 0x000f28000c1e1900 */
[----:B------:R-:W4:Y:S04]  /*09a0*/  @P0 LDG.E R26, desc[UR14][R12.64+0xa8] ;  /* 0x0000a80e0c1a0981 */ /* 0x000f28000c1e1900 */
        /* <DEDUP_REMOVED lines=8> */
[----:B------:R-:W2:Y:S01]  /*0a30*/  @P2 LDG.E R26, desc[UR14][R12.64+0xc8] ;  /* 0x0000c80e0c1a2981 */ /* 0x000ea2000c1e1900 */
[----:B------:R-:W-:-:S03]  /*0a40*/  @P0 LOP3.LUT R8, R8, R25, RZ, 0x3c, !PT ;  /* 0x0000001908080212 */ /* 0x000fc600078e3cff */
[----:B------:R-:W2:Y:S01]  /*0a50*/  @P2 LDG.E R25, desc[UR14][R12.64+0xcc] ;  /* 0x0000cc0e0c192981 */ /* 0x000ea2000c1e1900 */
[----:B---3--:R-:W-:Y:S02]  /*0a60*/  @P0 LOP3.LUT R9, R9, R28, RZ, 0x3c, !PT ;  /* 0x0000001c09090212 */ /* 0x008fe400078e3cff */
[----:B------:R-:W-:Y:S02]  /*0a70*/  LOP3.LUT P0, RZ, R24, 0x8000, RZ, 0xc0, !PT ;  /* 0x0000800018ff7812 */ /* 0x000fe4000780c0ff */
[----:B----4-:R-:W-:Y:S01]  /*0a80*/  @P1 LOP3.LUT R2, R2, R23, RZ, 0x3c, !PT ;  /* 0x0000001702021212 */ /* 0x010fe200078e3cff */
[----:B------:R-:W3:Y:S01]  /*0a90*/  @P1 LDG.E R24, desc[UR14][R12.64+0xc4] ;  /* 0x0000c40e0c181981 */ /* 0x000ee2000c1e1900 */
[----:B--2---:R-:W-:-:S03]  /*0aa0*/  @P1 LOP3.LUT R3, R3, R22, RZ, 0x3c, !PT ;  /* 0x0000001603031212 */ /* 0x004fc600078e3cff */
[----:B------:R-:W2:Y:S01]  /*0ab0*/  @P1 LDG.E R23, desc[UR14][R12.64+0xc0] ;  /* 0x0000c00e0c171981 */ /* 0x000ea2000c1e1900 */
[----:B------:R-:W-:-:S03]  /*0ac0*/  @P2 LOP3.LUT R17, R17, R26, RZ, 0x3c, !PT ;  /* 0x0000001a11112212 */ /* 0x000fc600078e3cff */
[----:B------:R-:W4:Y:S04]  /*0ad0*/  @P3 LDG.E R26, desc[UR14][R12.64+0xdc] ;  /* 0x0000dc0e0c1a3981 */ /* 0x000f28000c1e1900 */
[----:B------:R-:W4:Y:S01]  /*0ae0*/  @P2 LDG.E R22, desc[UR14][R12.64+0xd0] ;  /* 0x0000d00e0c162981 */ /* 0x000f22000c1e1900 */
[----:B------:R-:W-:-:S03]  /*0af0*/  @P2 LOP3.LUT R2, R2, R25, RZ, 0x3c, !PT ;  /* 0x0000001902022212 */ /* 0x000fc600078e3cff */
[----:B------:R-:W4:Y:S04]  /*0b00*/  @P3 LDG.E R25, desc[UR14][R12.64+0xe0] ;  /* 0x0000e00e0c193981 */ /* 0x000f28000c1e1900 */
[----:B------:R-:W4:Y:S01]  /*0b10*/  @P0 LDG.E R27, desc[UR14][R12.64+0x138] ;  /* 0x0001380e0c1b0981 */ /* 0x000f22000c1e1900 */
[----:B---3--:R-:W-:-:S03]  /*0b20*/  @P1 LOP3.LUT R9, R9, R24, RZ, 0x3c, !PT ;  /* 0x0000001809091212 */ /* 0x008fc600078e3cff */
[----:B------:R-:W3:Y:S01]  /*0b30*/  @P2 LDG.E R24, desc[UR14][R12.64+0xd8] ;  /* 0x0000d80e0c182981 */ /* 0x000ee2000c1e1900 */
[----:B--2---:R-:W-:-:S03]  /*0b40*/  @P1 LOP3.LUT R8, R8, R23, RZ, 0x3c, !PT ;  /* 0x0000001708081212 */ /* 0x004fc600078e3cff */
[----:B------:R-:W2:Y:S01]  /*0b50*/  @P2 LDG.E R23, desc[UR14][R12.64+0xd4] ;  /* 0x0000d40e0c172981 */ /* 0x000ea2000c1e1900 */
[----:B----4-:R-:W-:-:S03]  /*0b60*/  @P3 LOP3.LUT R17, R17, R26, RZ, 0x3c, !PT ;  /* 0x0000001a11113212 */ /* 0x010fc600078e3cff */
[----:B------:R-:W4:Y:S01]  /*0b70*/  @P4 LDG.E R26, desc[UR14][R12.64+0xf0] ;  /* 0x0000f00e0c1a4981 */ /* 0x000f22000c1e1900 */
[----:B------:R-:W-:-:S03]  /*0b80*/  @P2 LOP3.LUT R3, R3, R22, RZ, 0x3c, !PT ;  /* 0x0000001603032212 */ /* 0x000fc600078e3cff */
[----:B------:R-:W4:Y:S01]  /*0b90*/  @P3 LDG.E R22, desc[UR14][R12.64+0xe4] ;  /* 0x0000e40e0c163981 */ /* 0x000f22000c1e1900 */
[----:B------:R-:W-:-:S03]  /*0ba0*/  @P3 LOP3.LUT R2, R2, R25, RZ, 0x3c, !PT ;  /* 0x0000001902023212 */ /* 0x000fc600078e3cff */
        /* <DEDUP_REMOVED lines=39> */
[----:B------:R-:W-:-:S05]  /*0e20*/  VIADD R21, R21, 0x10 ;  /* 0x0000001015157836 */ /* 0x000fca0000000000 */
[----:B------:R-:W-:Y:S02]  /*0e30*/  ISETP.NE.AND P1, PT, R21, 0x20, PT ;  /* 0x000000201500780c */ /* 0x000fe40003f25270 */
[----:B------:R-:W-:Y:S02]  /*0e40*/  @P0 LOP3.LUT R2, R2, R25, RZ, 0x3c, !PT ;  /* 0x0000001902020212 */ /* 0x000fe400078e3cff */
[----:B---3--:R-:W-:Y:S02]  /*0e50*/  @P6 LOP3.LUT R9, R9, R24, RZ, 0x3c, !PT ;  /* 0x0000001809096212 */ /* 0x008fe400078e3cff */
[----:B--2---:R-:W-:Y:S02]  /*0e60*/  @P6 LOP3.LUT R8, R8, R23, RZ, 0x3c, !PT ;  /* 0x0000001708086212 */ /* 0x004fe400078e3cff */
[----:B----4-:R-:W-:Y:S02]  /*0e70*/  @P0 LOP3.LUT R9, R9, R26, RZ, 0x3c, !PT ;  /* 0x0000001a09090212 */ /* 0x010fe400078e3cff */
[----:B------:R-:W-:-:S02]  /*0e80*/  @P0 LOP3.LUT R8, R8, R27, RZ, 0x3c, !PT ;  /* 0x0000001b08080212 */ /* 0x000fc400078e3cff */
[----:B------:R-:W-:Y:S01]  /*0e90*/  @P0 LOP3.LUT R3, R3, R22, RZ, 0x3c, !PT ;  /* 0x0000001603030212 */ /* 0x000fe200078e3cff */
[----:B------:R-:W-:Y:S06]  /*0ea0*/  @P1 BRA `(.L_x_4) ;  /* 0xfffffff4004c1947 */ /* 0x000fec000383ffff */
[----:B------:R-:W-:-:S05]  /*0eb0*/  VIADD R19, R19, 0x1 ;  /* 0x0000000113137836 */ /* 0x000fca0000000000 */
[----:B------:R-:W-:-:S13]  /*0ec0*/  ISETP.NE.AND P0, PT, R19, 0x5, PT ;  /* 0x000000051300780c */ /* 0x000fda0003f05270 */
[----:B------:R-:W-:Y:S05]  /*0ed0*/  @P0 BRA `(.L_x_5) ;  /* 0xfffffff400300947 */ /* 0x000fea000383ffff */
[----:B------:R1:W-:Y:S01]  /*0ee0*/  STG.E.64 desc[UR14][R6.64+0x8], R2 ;  /* 0x0000080206007986 */ /* 0x0003e2000c101b0e */
[----:B------:R-:W-:Y:S01]  /*0ef0*/  VIADD R16, R16, 0x1 ;  /* 0x0000000110107836 */ /* 0x000fe20000000000 */
[----:B------:R-:W-:Y:S02]  /*0f00*/  LOP3.LUT R13, R14, 0x3, RZ, 0xc0, !PT ;  /* 0x000000030e0d7812 */ /* 0x000fe400078ec0ff */
[----:B------:R1:W-:Y:S02]  /*0f10*/  STG.E.64 desc[UR14][R6.64+0x10], R8 ;  /* 0x0000100806007986 */ /* 0x0003e4000c101b0e */
[----:B------:R-:W-:Y:S02]  /*0f20*/  ISETP.GE.U32.AND P0, PT, R16, R13, PT ;  /* 0x0000000d1000720c */ /* 0x000fe40003f06070 */
[----:B------:R1:W-:Y:S11]  /*0f30*/  STG.E desc[UR14][R6.64+0x4], R17 ;  /* 0x0000041106007986 */ /* 0x0003f6000c10190e */
[----:B------:R-:W-:Y:S05]  /*0f40*/  @!P0 BRA `(.L_x_6) ;  /* 0xfffffff400048947 */ /* 0x000fea000383ffff */
.L_x_3:
[----:B------:R-:W-:Y:S05]  /*0f50*/  BSYNC.RECONVERGENT B1 ;  /* 0x0000000000017941 */ /* 0x000fea0003800200 */
.L_x_2:
[----:B------:R-:W-:Y:S01]  /*0f60*/  ISETP.GT.U32.AND P0, PT, R14, 0x3, PT ;  /* 0x000000030e00780c */ /* 0x000fe20003f04070 */
[----:B------:R-:W-:Y:S01]  /*0f70*/  VIADD R0, R0, 0x1 ;  /* 0x0000000100007836 */ /* 0x000fe20000000000 */
[--C-:B------:R-:W-:Y:S02]  /*0f80*/  SHF.R.U64 R14, R14, 0x2, R15.reuse ;  /* 0x000000020e0e7819 */ /* 0x100fe4000000120f */
[----:B------:R-:W-:Y:S02]  /*0f90*/  ISETP.GT.U32.AND.EX P0, PT, R15, RZ, PT, P0 ;  /* 0x000000ff0f00720c */ /* 0x000fe40003f04100 */
[----:B------:R-:W-:-:S11]  /*0fa0*/  SHF.R.U32.HI R15, RZ, 0x2, R15 ;  /* 0x00000002ff0f7819 */ /* 0x000fd6000001160f */
[----:B------:R-:W-:Y:S05]  /*0fb0*/  @P0 BRA `(.L_x_7) ;  /* 0xfffffff000c80947 */ /* 0x000fea000383ffff */
.L_x_1:
[----:B------:R-:W-:Y:S05]  /*0fc0*/  BSYNC.RECONVERGENT B0 ;  /* 0x0000000000007941 */ /* 0x000fea0003800200 */
.L_x_0:
[----:B------:R-:W2:Y:S01]  /*0fd0*/  LDCU UR4, c[0x0][0x384] ;  /* 0x00007080ff0477ac */ /* 0x000ea20008000800 */
[----:B------:R3:W-:Y:S01]  /*0fe0*/  STG.E.64 desc[UR14][R6.64+0x18], RZ ;  /* 0x000018ff06007986 */ /* 0x0007e2000c101b0e */
[----:B------:R-:W-:Y:S03]  /*0ff0*/  BSSY.RECONVERGENT B0, `(.L_x_8) ;  /* 0x000001d000007945 */ /* 0x000fe60003800200 */
[----:B------:R3:W-:Y:S04]  /*1000*/  STG.E desc[UR14][R6.64+0x20], RZ ;  /* 0x000020ff06007986 */ /* 0x0007e8000c10190e */
[----:B------:R3:W-:Y:S01]  /*1010*/  STG.E.64 desc[UR14][R6.64+0x28], RZ ;  /* 0x000028ff06007986 */ /* 0x0007e2000c101b0e */
[----:B--2---:R-:W-:-:S04]  /*1020*/  LOP3.LUT R0, R5, UR4, RZ, 0xfc, !PT ;  /* 0x0000000405007c12 */ /* 0x004fc8000f8efcff */
[----:B------:R-:W-:-:S13]  /*1030*/  ISETP.NE.U32.AND P0, PT, R0, RZ, PT ;  /* 0x000000ff0000720c */ /* 0x000fda0003f05070 */
[----:B---3--:R-:W-:Y:S05]  /*1040*/  @P0 BRA `(.L_x_9) ;  /* 0x0000000000500947 */ /* 0x008fea0003800000 */
[----:B------:R-:W2:Y:S02]  /*1050*/  LDCU UR4, c[0x0][0x380] ;  /* 0x00007000ff0477ac */ /* 0x000ea40008000800 */
[----:B--2---:R-:W2:Y:S01]  /*1060*/  I2F.U32.RP R0, UR4 ;  /* 0x0000000400007d06 */ /* 0x004ea20008209000 */
[----:B------:R-:W-:-:S07]  /*1070*/  ISETP.NE.U32.AND P2, PT, RZ, UR4, PT ;  /* 0x00000004ff007c0c */ /* 0x000fce000bf45070 */
[----:B--2---:R-:W1:Y:S02]  /*1080*/  MUFU.RCP R0, R0 ;  /* 0x0000000000007308 */ /* 0x004e640000001000 */
[----:B-1----:R-:W-:-:S06]  /*1090*/  VIADD R2, R0, 0xffffffe ;  /* 0x0ffffffe00027836 */ /* 0x002fcc0000000000 */
[----:B------:R1:W0:Y:S02]  /*10a0*/  F2I.FTZ.U32.TRUNC.NTZ R3, R2 ;  /* 0x0000000200037305 */ /* 0x000224000021f000 */
[----:B-1----:R-:W-:Y:S02]  /*10b0*/  IMAD.MOV.U32 R2, RZ, RZ, RZ ;  /* 0x000000ffff027224 */ /* 0x002fe400078e00ff */
[----:B0-----:R-:W-:-:S04]  /*10c0*/  IMAD.MOV R9, RZ, RZ, -R3 ;  /* 0x000000ffff097224 */ /* 0x001fc800078e0a03 */
[----:B------:R-:W-:-:S04]  /*10d0*/  IMAD R9, R9, UR4, RZ ;  /* 0x0000000409097c24 */ /* 0x000fc8000f8e02ff */
[----:B------:R-:W-:-:S06]  /*10e0*/  IMAD.HI.U32 R3, R3, R9, R2 ;  /* 0x0000000903037227 */ /* 0x000fcc00078e0002 */
[----:B------:R-:W-:-:S04]  /*10f0*/  IMAD.HI.U32 R3, R3, R4, RZ ;  /* 0x0000000403037227 */ /* 0x000fc800078e00ff */
[----:B------:R-:W-:-:S04]  /*1100*/  IMAD.MOV R9, RZ, RZ, -R3 ;  /* 0x000000ffff097224 */ /* 0x000fc800078e0a03 */
[----:B------:R-:W-:-:S05]  /*1110*/  IMAD R8, R9, UR4, R4 ;  /* 0x0000000409087c24 */ /* 0x000fca000f8e0204 */
[----:B------:R-:W-:-:S13]  /*1120*/  ISETP.GE.U32.AND P0, PT, R8, UR4, PT ;  /* 0x0000000408007c0c */ /* 0x000fda000bf06070 */
[----:B------:R-:W-:Y:S02]  /*1130*/  @P0 VIADD R8, R8, -UR4 ;  /* 0x8000000408080c36 */ /* 0x000fe40008000000 */
[----:B------:R-:W-:-:S03]  /*1140*/  @P0 VIADD R3, R3, 0x1 ;  /* 0x0000000103030836 */ /* 0x000fc60000000000 */
[----:B------:R-:W-:-:S13]  /*1150*/  ISETP.GE.U32.AND P1, PT, R8, UR4, PT ;  /* 0x0000000408007c0c */ /* 0x000fda000bf26070 */
[----:B------:R-:W-:Y:S01]  /*1160*/  @P1 VIADD R3, R3, 0x1 ;  /* 0x0000000103031836 */ /* 0x000fe20000000000 */
[----:B------:R-:W-:Y:S01]  /*1170*/  @!P2 LOP3.LUT R3, RZ, UR4, RZ, 0x33, !PT ;  /* 0x00000004ff03ac12 */ /* 0x000fe2000f8e33ff */
[----:B------:R-:W-:Y:S06]  /*1180*/  BRA `(.L_x_10) ;  /* 0x00000000000c7947 */ /* 0x000fec0003800000 */
.L_x_9:
[----:B------:R-:W-:-:S07]  /*1190*/  MOV R0, 0x11b0 ;  /* 0x000011b000007802 */ /* 0x000fce0000000f00 */
[----:B01----:R-:W-:Y:S05]  /*11a0*/  CALL.REL.NOINC `($__internal_0_$__cuda_sm20_div_s64) ;  /* 0x00000018000c7944 */ /* 0x003fea0003c00000 */
[----:B------:R-:W-:-:S07]  /*11b0*/  IMAD.MOV.U32 R3, RZ, RZ, R8 ;  /* 0x000000ffff037224 */ /* 0x000fce00078e0008 */
.L_x_10:
[----:B------:R-:W-:Y:S05]  /*11c0*/  BSYNC.RECONVERGENT B0 ;  /* 0x0000000000007941 */ /* 0x000fea0003800200 */
.L_x_8:
[----:B------:R-:W0:Y:S01]  /*11d0*/  LDC R0, c[0x0][0x388] ;  /* 0x0000e200ff007b82 */ /* 0x000e220000000800 */
[----:B------:R-:W1:Y:S02]  /*11e0*/  LDCU.64 UR4, c[0x0][0x3a8] ;  /* 0x00007500ff0477ac */ /* 0x000e640008000a00 */
[----:B-1----:R-:W-:-:S04]  /*11f0*/  LEA R8, P1, R4, UR4, 0x2 ;  /* 0x0000000404087c11 */ /* 0x002fc8000f8210ff */
[----:B------:R-:W-:Y:S02]  /*1200*/  LEA.HI.X R9, R4, UR5, R5, 0x2, P1 ;  /* 0x0000000504097c11 */ /* 0x000fe400088f1405 */
[----:B0-----:R-:W-:-:S03]  /*1210*/  ISETP.GE.AND P0, PT, R0, 0x1, PT ;  /* 0x000000010000780c */ /* 0x001fc60003f06270 */
[----:B------:R0:W-:Y:S10]  /*1220*/  STG.E desc[UR14][R8.64], R3 ;  /* 0x0000000308007986 */ /* 0x0001f4000c10190e */
[----:B0-----:R-:W-:Y:S05]  /*1230*/  @!P0 EXIT ;  /* 0x000000000000894d */ /* 0x001fea0003800000 */
[----:B------:R-:W2:Y:S01]  /*1240*/  LDG.E.64 R8, desc[UR14][R6.64] ;  /* 0x0000000e06087981 */ /* 0x000ea2000c1e1b00 */
[----:B------:R-:W0:Y:S03]  /*1250*/  LDCU UR11, c[0x0][0x388] ;  /* 0x00007100ff0b77ac */ /* 0x000e260008000800 */
[----:B------:R-:W3:Y:S01]  /*1260*/  LDG.E.64 R10, desc[UR14][R6.64+0x8] ;  /* 0x0000080e060a7981 */ /* 0x000ee2000c1e1b00 */
[----:B------:R-:W1:Y:S03]  /*1270*/  LDCU.64 UR16, c[0x4][0x48] ;  /* 0x01000900ff1077ac */ /* 0x000e660008000a00 */
[----:B------:R4:W5:Y:S01]  /*1280*/  LDG.E.64 R16, desc[UR14][R6.64+0x10] ;  /* 0x0000100e06107981 */ /* 0x000962000c1e1b00 */
[----:B------:R-:W-:Y:S01]  /*1290*/  UMOV UR4, URZ ;  /* 0x000000ff00047c82 */ /* 0x000fe20008000000 */
[----:B--2---:R-:W-:-:S02]  /*12a0*/  IMAD.MOV.U32 R18, RZ, RZ, R8 ;  /* 0x000000ffff127224 */ /* 0x004fc400078e0008 */
[----:B01-34-:R-:W-:-:S07]  /*12b0*/  IMAD.MOV.U32 R19, RZ, RZ, R11 ;  /* 0x000000ffff137224 */ /* 0x01bfce00078e000b */
.L_x_17:
[----:B------:R-:W-:Y:S01]  /*12c0*/  SHF.R.U32.HI R0, RZ, 0x2, R9 ;  /* 0x00000002ff007819 */ /* 0x000fe20000011609 */
[----:B------:R-:W-:Y:S01]  /*12d0*/  IMAD.MOV.U32 R12, RZ, RZ, 0x3e055027 ;  /* 0x3e055027ff0c7424 */ /* 0x000fe200078e00ff */
[----:B------:R-:W-:Y:S01]  /*12e0*/  UMOV UR8, 0x54442d18 ;  /* 0x54442d1800087882 */ /* 0x000fe20000000000 */
[----:B------:R-:W-:Y:S01]  /*12f0*/  UMOV UR9, 0x401921fb ;  /* 0x401921fb00097882 */ /* 0x000fe20000000000 */
[----:B------:R-:W-:Y:S01]  /*1300*/  LOP3.LUT R0, R0, R9, RZ, 0x3c, !PT ;  /* 0x0000000900007212 */ /* 0x000fe200078e3cff */
[----:B-----5:R-:W-:Y:S01]  /*1310*/  IMAD.SHL.U32 R9, R17, 0x10, RZ ;  /* 0x0000001011097824 */ /* 0x020fe200078e00ff */
[----:B------:R-:W-:Y:S01]  /*1320*/  BSSY.RECONVERGENT B1, `(.L_x_11) ;  /* 0x0000053000017945 */ /* 0x000fe20003800200 */
[----:B------:R-:W-:Y:S01]  /*1330*/  DMUL R26, RZ, +INF ;  /* 0x7ff00000ff1a7828 */ /* 0x000fe20000000000 */
[----:B0-----:R0:W-:Y:S01]  /*1340*/  STG.E.64 desc[UR14][R6.64+0x8], R16 ;  /* 0x0000081006007986 */ /* 0x0011e2000c101b0e */
[----:B------:R-:W-:Y:S02]  /*1350*/  IMAD.SHL.U32 R2, R0, 0x2, RZ ;  /* 0x0000000200027824 */ /* 0x000fe400078e00ff */
[----:B------:R-:W-:-:S03]  /*1360*/  IMAD.MOV.U32 R24, RZ, RZ, 0x1 ;  /* 0x00000001ff187424 */ /* 0x000fc600078e00ff */
[----:B------:R-:W-:-:S04]  /*1370*/  LOP3.LUT R2, R0, R2, R9, 0x96, !PT ;  /* 0x0000000200027212 */ /* 0x000fc800078e9609 */
[----:B------:R-:W-:Y:S01]  /*1380*/  LOP3.LUT R8, R2, R17, RZ, 0x3c, !PT ;  /* 0x0000001102087212 */ /* 0x000fe200078e3cff */
[----:B------:R-:W-:-:S03]  /*1390*/  IMAD.MOV.U32 R2, RZ, RZ, 0x2f800000 ;  /* 0x2f800000ff027424 */ /* 0x000fc600078e00ff */
[C---:B------:R-:W-:Y:S01]  /*13a0*/  IADD3 R0, PT, PT, R18.reuse, 0x587c5, R8 ;  /* 0x000587c512007810 */ /* 0x040fe20007ffe008 */
[----:B------:R-:W-:-:S03]  /*13b0*/  VIADD R18, R18, 0xb0f8a ;  /* 0x000b0f8a12127836 */ /* 0x000fc60000000000 */
[----:B------:R-:W-:Y:S02]  /*13c0*/  I2FP.F32.U32 R9, R0 ;  /* 0x0000000000097245 */ /* 0x000fe40000201000 */
[----:B------:R1:W-:Y:S03]  /*13d0*/  STG.E.64 desc[UR14][R6.64], R18 ;  /* 0x0000001206007986 */ /* 0x0003e6000c101b0e */
[----:B------:R-:W-:Y:S01]  /*13e0*/  FFMA R0, R9, R2, 1.1641532182693481445e-10 ;  /* 0x2f00000009007423 */ /* 0x000fe20000000002 */
[----:B------:R-:W-:-:S04]  /*13f0*/  SHF.R.U32.HI R9, RZ, 0x2, R10 ;  /* 0x00000002ff097819 */ /* 0x000fc8000001160a */
[----:B------:R-:W-:Y:S02]  /*1400*/  FSETP.GEU.AND P0, PT, R0, 1.175494350822287508e-38, PT ;  /* 0x008000000000780b */ /* 0x000fe40003f0e000 */
[----:B------:R-:W-:Y:S01]  /*1410*/  LOP3.LUT R9, R9, R10, RZ, 0x3c, !PT ;  /* 0x0000000a09097212 */ /* 0x000fe200078e3cff */
[----:B------:R-:W-:-:S10]  /*1420*/  IMAD.SHL.U32 R10, R8, 0x10, RZ ;  /* 0x00000010080a7824 */ /* 0x000fd400078e00ff */
[----:B------:R-:W-:-:S04]  /*1430*/  @!P0 FMUL R0, R0, 8388608 ;  /* 0x4b00000000008820 */ /* 0x000fc80000400000 */
[----:B------:R-:W-:-:S05]  /*1440*/  VIADD R13, R0, 0xc0d55555 ;  /* 0xc0d55555000d7836 */ /* 0x000fca0000000000 */
[----:B------:R-:W-:-:S05]  /*1450*/  LOP3.LUT R13, R13, 0xff800000, RZ, 0xc0, !PT ;  /* 0xff8000000d0d7812 */ /* 0x000fca00078ec0ff */
[----:B------:R-:W-:Y:S01]  /*1460*/  IMAD.IADD R11, R0, 0x1, -R13 ;  /* 0x00000001000b7824 */ /* 0x000fe200078e0a0d */
[----:B------:R-:W-:-:S03]  /*1470*/  I2FP.F32.S32 R13, R13 ;  /* 0x0000000d000d7245 */ /* 0x000fc60000201400 */
[----:B------:R-:W-:-:S04]  /*1480*/  FADD R11, R11, -1 ;  /* 0xbf8000000b0b7421 */ /* 0x000fc80000000000 */
[----:B------:R-:W-:-:S04]  /*1490*/  FFMA R12, R11, -R12, 0.14084610342979431152 ;  /* 0x3e1039f60b0c7423 */ /* 0x000fc8000000080c */
[----:B------:R-:W-:-:S04]  /*14a0*/  FFMA R12, R11, R12, -0.12148627638816833496 ;  /* 0xbdf8cdcc0b0c7423 */ /* 0x000fc8000000000c */
[----:B------:R-:W-:Y:S01]  /*14b0*/  FFMA R14, R11, R12, 0.13980610668659210205 ;  /* 0x3e0f29550b0e7423 */ /* 0x000fe2000000000c */
[----:B------:R-:W-:-:S03]  /*14c0*/  IMAD.SHL.U32 R12, R9, 0x2, RZ ;  /* 0x00000002090c7824 */ /* 0x000fc600078e00ff */
[----:B------:R-:W-:Y:S02]  /*14d0*/  FFMA R14, R11, R14, -0.16684235632419586182 ;  /* 0xbe2ad8b90b0e7423 */ /* 0x000fe4000000000e */
[----:B------:R-:W-:Y:S02]  /*14e0*/  LOP3.LUT R9, R9, R12, R10, 0x96, !PT ;  /* 0x0000000c09097212 */ /* 0x000fe400078e960a */
[----:B------:R-:W-:Y:S02]  /*14f0*/  FFMA R14, R11, R14, 0.20012299716472625732 ;  /* 0x3e4ced0b0b0e7423 */ /* 0x000fe4000000000e */
[----:B------:R-:W-:Y:S02]  /*1500*/  LOP3.LUT R9, R9, R8, RZ, 0x3c, !PT ;  /* 0x0000000809097212 */ /* 0x000fe400078e3cff */
[----:B------:R-:W-:-:S03]  /*1510*/  FFMA R14, R11, R14, -0.24999669194221496582 ;  /* 0xbe7fff220b0e7423 */ /* 0x000fc6000000000e */
[----:B------:R-:W-:Y:S02]  /*1520*/  IMAD.IADD R10, R9, 0x1, R18 ;  /* 0x00000001090a7824 */ /* 0x000fe400078e0212 */
[C---:B------:R-:W-:Y:S01]  /*1530*/  FFMA R14, R11.reuse, R14, 0.33333182334899902344 ;  /* 0x3eaaaa780b0e7423 */ /* 0x040fe2000000000e */
[----:B------:R2:W-:Y:S03]  /*1540*/  STG.E.64 desc[UR14][R6.64+0x10], R8 ;  /* 0x0000100806007986 */ /* 0x0005e6000c101b0e */
[C---:B------:R-:W-:Y:S01]  /*1550*/  FFMA R14, R11.reuse, R14, -0.5 ;  /* 0xbf0000000b0e7423 */ /* 0x040fe2000000000e */
[----:B------:R-:W-:Y:S02]  /*1560*/  I2FP.F32.U32 R15, R10 ;  /* 0x0000000a000f7245 */ /* 0x000fe40000201000 */
[----:B------:R-:W-:Y:S01]  /*1570*/  FSEL R10, RZ, -23, P0 ;  /* 0xc1b80000ff0a7808 */ /* 0x000fe20000000000 */
[----:B------:R-:W-:Y:S01]  /*1580*/  FMUL R14, R11, R14 ;  /* 0x0000000e0b0e7220 */ /* 0x000fe20000400000 */
[----:B------:R-:W-:Y:S01]  /*1590*/  ISETP.GT.U32.AND P0, PT, R0, 0x7f7fffff, PT ;  /* 0x7f7fffff0000780c */ /* 0x000fe20003f04070 */
[----:B------:R-:W-:-:S02]  /*15a0*/  FFMA R15, R15, R2, 1.1641532182693481445e-10 ;  /* 0x2f0000000f0f7423 */ /* 0x000fc40000000002 */
[----:B------:R-:W-:Y:S01]  /*15b0*/  FFMA R10, R13, 1.1920928955078125e-07, R10 ;  /* 0x340000000d0a7823 */ /* 0x000fe2000000000a */
[----:B------:R-:W-:Y:S01]  /*15c0*/  FFMA R11, R11, R14, R11 ;  /* 0x0000000e0b0b7223 */ /* 0x000fe2000000000b */
[----:B------:R-:W-:-:S03]  /*15d0*/  IMAD.MOV.U32 R13, RZ, RZ, 0x7f800000 ;  /* 0x7f800000ff0d7424 */ /* 0x000fc600078e00ff */
[----:B------:R-:W-:Y:S02]  /*15e0*/  FFMA R2, R10, 0.69314718246459960938, R11 ;  /* 0x3f3172180a027823 */ /* 0x000fe4000000000b */
[----:B------:R-:W3:Y:S03]  /*15f0*/  F2F.F64.F32 R10, R15 ;  /* 0x0000000f000a7310 */ /* 0x000ee60000201800 */
[C---:B------:R-:W-:Y:S01]  /*1600*/  @P0 FFMA R2, R0.reuse, R13, +INF ;  /* 0x7f80000000020423 */ /* 0x040fe2000000000d */
[----:B------:R-:W-:Y:S01]  /*1610*/  FSETP.NEU.AND P0, PT, R0, RZ, PT ;  /* 0x000000ff0000720b */ /* 0x000fe20003f0d000 */
[----:B------:R-:W-:Y:S02]  /*1620*/  IMAD.MOV.U32 R0, RZ, RZ, R16 ;  /* 0x000000ffff007224 */ /* 0x000fe400078e0010 */
[----:B0-----:R-:W-:Y:S01]  /*1630*/  IMAD.MOV.U32 R16, RZ, RZ, R8 ;  /* 0x000000ffff107224 */ /* 0x001fe200078e0008 */
[----:B------:R-:W-:Y:S01]  /*1640*/  FSEL R12, R2, -INF , P0 ;  /* 0xff800000020c7808 */ /* 0x000fe20000000000 */
[----:B------:R-:W-:-:S02]  /*1650*/  IMAD.MOV.U32 R2, RZ, RZ, R19 ;  /* 0x000000ffff027224 */ /* 0x000fc400078e0013 */
[----:B-1----:R-:W-:Y:S01]  /*1660*/  IMAD.MOV.U32 R19, RZ, RZ, R17 ;  /* 0x000000ffff137224 */ /* 0x002fe200078e0011 */
[----:B------:R-:W0:Y:S01]  /*1670*/  F2F.F64.F32 R20, R12 ;  /* 0x0000000c00147310 */ /* 0x000e220000201800 */
[----:B------:R-:W-:Y:S01]  /*1680*/  IMAD.MOV.U32 R17, RZ, RZ, R9 ;  /* 0x000000ffff117224 */ /* 0x000fe200078e0009 */
[----:B---3--:R-:W-:-:S08]  /*1690*/  DMUL R10, R10, UR8 ;  /* 0x000000080a0a7c28 */ /* 0x008fd00008000000 */
[----:B------:R-:W-:Y:S02]  /*16a0*/  DSETP.NEU.AND P0, PT, R10, +INF , PT ;  /* 0x7ff000000a00742a */ /* 0x000fe40003f0d000 */
[----:B0-----:R-:W-:-:S12]  /*16b0*/  DMUL R20, R20, -2 ;  /* 0xc000000014147828 */ /* 0x001fd80000000000 */
[----:B--2---:R-:W-:Y:S05]  /*16c0*/  @!P0 BRA `(.L_x_12) ;  /* 0x0000000000608947 */ /* 0x004fea0003800000 */
[----:B------:R-:W-:Y:S01]  /*16d0*/  UMOV UR8, 0x6dc9c883 ;  /* 0x6dc9c88300087882 */ /* 0x000fe20000000000 */
[----:B------:R-:W-:Y:S01]  /*16e0*/  UMOV UR9, 0x3fe45f30 ;  /* 0x3fe45f3000097882 */ /* 0x000fe20000000000 */
[C---:B------:R-:W-:Y:S01]  /*16f0*/  DSETP.GE.AND P0, PT, R10.reuse, 2.14748364800000000000e+09, PT ;  /* 0x41e000000a00742a */ /* 0x040fe20003f06000 */
[----:B------:R-:W-:Y:S01]  /*1700*/  BSSY.RECONVERGENT B0, `(.L_x_13) ;  /* 0x0000013000007945 */ /* 0x000fe20003800200 */
[----:B------:R-:W-:Y:S01]  /*1710*/  DMUL R8, R10, UR8 ;  /* 0x000000080a087c28 */ /* 0x000fe20008000000 */
[----:B------:R-:W-:Y:S01]  /*1720*/  UMOV UR8, 0x54442d18 ;  /* 0x54442d1800087882 */ /* 0x000fe20000000000 */
[----:B------:R-:W-:-:S08]  /*1730*/  UMOV UR9, 0x3ff921fb ;  /* 0x3ff921fb00097882 */ /* 0x000fd00000000000 */
[----:B------:R-:W0:Y:S08]  /*1740*/  F2I.F64 R8, R8 ;  /* 0x0000000800087311 */ /* 0x000e300000301100 */
[----:B0-----:R-:W0:Y:S02]  /*1750*/  I2F.F64 R26, R8 ;  /* 0x00000008001a7312 */ /* 0x001e240000201c00 */
[----:B0-----:R-:W-:Y:S01]  /*1760*/  DFMA R12, R26, -UR8, R10 ;  /* 0x800000081a0c7c2b */ /* 0x001fe2000800000a */
[----:B------:R-:W-:Y:S01]  /*1770*/  UMOV UR8, 0x33145c00 ;  /* 0x33145c0000087882 */ /* 0x000fe20000000000 */
[----:B------:R-:W-:-:S06]  /*1780*/  UMOV UR9, 0x3c91a626 ;  /* 0x3c91a62600097882 */ /* 0x000fcc0000000000 */
[----:B------:R-:W-:Y:S01]  /*1790*/  DFMA R12, R26, -UR8, R12 ;  /* 0x800000081a0c7c2b */ /* 0x000fe2000800000c */
[----:B------:R-:W-:Y:S01]  /*17a0*/  UMOV UR8, 0x252049c0 ;  /* 0x252049c000087882 */ /* 0x000fe20000000000 */
[----:B------:R-:W-:-:S06]  /*17b0*/  UMOV UR9, 0x397b839a ;  /* 0x397b839a00097882 */ /* 0x000fcc0000000000 */
[----:B------:R-:W-:Y:S01]  /*17c0*/  DFMA R26, R26, -UR8, R12 ;  /* 0x800000081a1a7c2b */ /* 0x000fe2000800000c */
[----:B------:R-:W-:Y:S10]  /*17d0*/  @!P0 BRA `(.L_x_14) ;  /* 0x0000000000148947 */ /* 0x000ff40003800000 */
[----:B------:R-:W-:-:S07]  /*17e0*/  MOV R8, 0x1800 ;  /* 0x0000180000087802 */ /* 0x000fce0000000f00 */
[----:B------:R-:W-:Y:S05]  /*17f0*/  CALL.REL.NOINC `($_Z20generate_data_kernelliiPfS_S_PiP17curandStateXORWOWy$__internal_trig_reduction_slowpathd) ;  /* 0x0000001800507944 */ /* 0x000fea0003c00000 */
[----:B------:R-:W-:Y:S02]  /*1800*/  IMAD.MOV.U32 R8, RZ, RZ, R12 ;  /* 0x000000ffff087224 */ /* 0x000fe400078e000c */
[----:B------:R-:W-:Y:S02]  /*1810*/  IMAD.MOV.U32 R26, RZ, RZ, R22 ;  /* 0x000000ffff1a7224 */ /* 0x000fe400078e0016 */
[----:B------:R-:W-:-:S07]  /*1820*/  IMAD.MOV.U32 R27, RZ, RZ, R23 ;  /* 0x000000ffff1b7224 */ /* 0x000fce00078e0017 */
.L_x_14:
[----:B------:R-:W-:Y:S05]  /*1830*/  BSYNC.RECONVERGENT B0 ;  /* 0x0000000000007941 */ /* 0x000fea0003800200 */
.L_x_13:
[----:B------:R-:W-:-:S07]  /*1840*/  VIADD R24, R8, 0x1 ;  /* 0x0000000108187836 */ /* 0x000fce0000000000 */
.L_x_12:
[----:B------:R-:W-:Y:S05]  /*1850*/  BSYNC.RECONVERGENT B1 ;  /* 0x0000000000017941 */ /* 0x000fea0003800200 */
.L_x_11:
[----:B------:R-:W-:-:S05]  /*1860*/  IMAD.SHL.U32 R8, R24, 0x40, RZ ;  /* 0x0000004018087824 */ /* 0x000fca00078e00ff */
[----:B------:R-:W-:-:S04]  /*1870*/  LOP3.LUT R8, R8, 0x40, RZ, 0xc0, !PT ;  /* 0x0000004008087812 */ /* 0x000fc800078ec0ff */
[----:B------:R-:W-:-:S05]  /*1880*/  IADD3 R12, P0, PT, R8, UR16, RZ ;  /* 0x00000010080c7c10 */ /* 0x000fca000ff1e0ff */
[----:B------:R-:W-:-:S05]  /*1890*/  IMAD.X R13, RZ, RZ, UR17, P0 ;  /* 0x00000011ff0d7e24 */ /* 0x000fca00080e06ff */
[----:B------:R-:W2:Y:S01]  /*18a0*/  LDG.E.128.CONSTANT R8, desc[UR14][R12.64] ;  /* 0x0000000e0c087981 */ /* 0x000ea2000c1e9d00 */
[----:B------:R-:W-:Y:S01]  /*18b0*/  LOP3.LUT R14, R24, 0x1, RZ, 0xc0, !PT ;  /* 0x00000001180e7812 */ /* 0x000fe200078ec0ff */
[----:B------:R-:W-:Y:S02]  /*18c0*/  IMAD.MOV.U32 R15, RZ, RZ, 0x20fd8164 ;  /* 0x20fd8164ff0f7424 */ /* 0x000fe400078e00ff */
[----:B------:R-:W-:Y:S01]  /*18d0*/  IMAD.MOV.U32 R22, RZ, RZ, 0x3da8ff83 ;  /* 0x3da8ff83ff167424 */ /* 0x000fe200078e00ff */
[----:B------:R-:W-:-:S04]  /*18e0*/  ISETP.NE.U32.AND P0, PT, R14, 0x1, PT ;  /* 0x000000010e00780c */ /* 0x000fc80003f05070 */
[----:B------:R-:W-:Y:S02]  /*18f0*/  FSEL R14, R15, -8.06006814911005101289e+34, !P0 ;  /* 0xf9785eba0f0e7808 */ /* 0x000fe40004000000 */
[----:B------:R-:W-:Y:S01]  /*1900*/  FSEL R15, -R22, 0.11223486810922622681, !P0 ;  /* 0x3de5db65160f7808 */ /* 0x000fe20004000100 */
[----:B------:R-:W-:-:S08]  /*1910*/  DMUL R22, R26, R26 ;  /* 0x0000001a1a167228 */ /* 0x000fd00000000000 */
[----:B--2---:R-:W-:-:S08]  /*1920*/  DFMA R8, R22, R14, R8 ;  /* 0x0000000e1608722b */ /* 0x004fd00000000008 */
[C---:B------:R-:W-:Y:S02]  /*1930*/  DFMA R28, R22.reuse, R8, R10 ;  /* 0x00000008161c722b */ /* 0x040fe4000000000a */
[----:B------:R-:W2:Y:S04]  /*1940*/  LDG.E.128.CONSTANT R8, desc[UR14][R12.64+0x10] ;  /* 0x0000100e0c087981 */ /* 0x000ea8000c1e9d00 */
[----:B------:R-:W3:Y:S01]  /*1950*/  LDG.E.128.CONSTANT R12, desc[UR14][R12.64+0x20] ;  /* 0x0000200e0c0c7981 */ /* 0x000ee2000c1e9d00 */
[----:B------:R-:W-:Y:S01]  /*1960*/  BSSY.RECONVERGENT B0, `(.L_x_15) ;  /* 0x0000021000007945 */ /* 0x000fe20003800200 */
[----:B--2---:R-:W-:-:S08]  /*1970*/  DFMA R8, R22, R28, R8 ;  /* 0x0000001c1608722b */ /* 0x004fd00000000008 */
[----:B------:R-:W-:Y:S02]  /*1980*/  DFMA R10, R22, R8, R10 ;  /* 0x00000008160a722b */ /* 0x000fe4000000000a */
[----:B------:R-:W0:Y:S01]  /*1990*/  MUFU.RSQ64H R9, R21 ;  /* 0x0000001500097308 */ /* 0x000e220000001c00 */
[----:B------:R-:W-:-:S05]  /*19a0*/  VIADD R8, R21, 0xfcb00000 ;  /* 0xfcb0000015087836 */ /* 0x000fca0000000000 */
[----:B---3--:R-:W-:Y:S01]  /*19b0*/  DFMA R10, R22, R10, R12 ;  /* 0x0000000a160a722b */ /* 0x008fe2000000000c */
[----:B------:R-:W-:Y:S02]  /*19c0*/  IMAD.MOV.U32 R12, RZ, RZ, 0x0 ;  /* 0x00000000ff0c7424 */ /* 0x000fe400078e00ff */
[----:B------:R-:W-:-:S05]  /*19d0*/  IMAD.MOV.U32 R13, RZ, RZ, 0x3fd80000 ;  /* 0x3fd80000ff0d7424 */ /* 0x000fca00078e00ff */
[----:B------:R-:W-:Y:S02]  /*19e0*/  DFMA R14, R22, R10, R14 ;  /* 0x0000000a160e722b */ /* 0x000fe4000000000e */
[----:B0-----:R-:W-:-:S06]  /*19f0*/  DMUL R10, R8, R8 ;  /* 0x00000008080a7228 */ /* 0x001fcc0000000000 */
[----:B------:R-:W-:Y:S02]  /*1a00*/  DFMA R26, R14, R26, R26 ;  /* 0x0000001a0e1a722b */ /* 0x000fe4000000001a */
[----:B------:R-:W-:Y:S02]  /*1a10*/  DFMA R14, R22, R14, 1 ;  /* 0x3ff00000160e742b */ /* 0x000fe4000000000e */
[----:B------:R-:W-:-:S08]  /*1a20*/  DFMA R10, R20, -R10, 1 ;  /* 0x3ff00000140a742b */ /* 0x000fd0000000080a */
[----:B------:R-:W-:Y:S01]  /*1a30*/  DFMA R12, R10, R12, 0.5 ;  /* 0x3fe000000a0c742b */ /* 0x000fe2000000000c */
[----:B------:R-:W-:Y:S01]  /*1a40*/  FSEL R14, R14, R26, !P0 ;  /* 0x0000001a0e0e7208 */ /* 0x000fe20004000000 */
[----:B------:R-:W-:Y:S01]  /*1a50*/  DMUL R10, R8, R10 ;  /* 0x0000000a080a7228 */ /* 0x000fe20000000000 */
[----:B------:R-:W-:Y:S02]  /*1a60*/  FSEL R15, R15, R27, !P0 ;  /* 0x0000001b0f0f7208 */ /* 0x000fe40004000000 */
[----:B------:R-:W-:-:S04]  /*1a70*/  LOP3.LUT P0, RZ, R24, 0x2, RZ, 0xc0, !PT ;  /* 0x0000000218ff7812 */ /* 0x000fc8000780c0ff */
[----:B------:R-:W-:Y:S02]  /*1a80*/  DADD R22, RZ, -R14 ;  /* 0x00000000ff167229 */ /* 0x000fe4000000080e */
[----:B------:R-:W-:-:S08]  /*1a90*/  DFMA R12, R12, R10, R8 ;  /* 0x0000000a0c0c722b */ /* 0x000fd00000000008 */
[----:B------:R-:W-:Y:S01]  /*1aa0*/  DMUL R10, R20, R12 ;  /* 0x0000000c140a7228 */ /* 0x000fe20000000000 */
[----:B------:R-:W-:Y:S01]  /*1ab0*/  FSEL R14, R14, R22, !P0 ;  /* 0x000000160e0e7208 */ /* 0x000fe20004000000 */
[----:B------:R-:W-:Y:S01]  /*1ac0*/  VIADD R27, R13, 0xfff00000 ;  /* 0xfff000000d1b7836 */ /* 0x000fe20000000000 */
[----:B------:R-:W-:Y:S01]  /*1ad0*/  FSEL R15, R15, R23, !P0 ;  /* 0x000000170f0f7208 */ /* 0x000fe20004000000 */
[----:B------:R-:W-:Y:S01]  /*1ae0*/  IMAD.MOV.U32 R26, RZ, RZ, R12 ;  /* 0x000000ffff1a7224 */ /* 0x000fe200078e000c */
[----:B------:R-:W-:-:S03]  /*1af0*/  ISETP.GE.U32.AND P0, PT, R8, 0x7ca00000, PT ;  /* 0x7ca000000800780c */ /* 0x000fc60003f06070 */
[----:B------:R-:W-:-:S08]  /*1b00*/  DFMA R24, R10, -R10, R20 ;  /* 0x8000000a0a18722b */ /* 0x000fd00000000014 */
[----:B------:R-:W-:Y:S02]  /*1b10*/  DFMA R22, R24, R26, R10 ;  /* 0x0000001a1816722b */ /* 0x000fe4000000000a */
[----:B------:R-:W-:Y:S09]  /*1b20*/  @!P0 BRA `(.L_x_16) ;  /* 0x0000000000108947 */ /* 0x000ff20003800000 */
[----:B------:R-:W-:-:S07]  /*1b30*/  MOV R22, 0x1b50 ;  /* 0x00001b5000167802 */ /* 0x000fce0000000f00 */
[----:B------:R-:W-:Y:S05]  /*1b40*/  CALL.REL.NOINC `($__internal_1_$__cuda_sm20_dsqrt_rn_f64_mediumpath_v1) ;  /* 0x0000001000dc7944 */ /* 0x000fea0003c00000 */
[----:B------:R-:W-:Y:S02]  /*1b50*/  IMAD.MOV.U32 R22, RZ, RZ, R8 ;  /* 0x000000ffff167224 */ /* 0x000fe400078e0008 */
[----:B------:R-:W-:-:S07]  /*1b60*/  IMAD.MOV.U32 R23, RZ, RZ, R9 ;  /* 0x000000ffff177224 */ /* 0x000fce00078e0009 */
.L_x_16:
[----:B------:R-:W-:Y:S05]  /*1b70*/  BSYNC.RECONVERGENT B0 ;  /* 0x0000000000007941 */ /* 0x000fea0003800200 */
.L_x_15:
[----:B------:R-:W-:Y:S01]  /*1b80*/  DMUL R14, R22, R14 ;  /* 0x0000000e160e7228 */ /* 0x000fe20000000000 */
[----:B------:R-:W-:Y:S01]  /*1b90*/  ULEA UR5, UR4, UR20, 0x2 ;  /* 0x0000001404057291 */ /* 0x000fe2000f8e10ff */
[----:B------:R-:W-:Y:S01]  /*1ba0*/  IMAD.MOV.U32 R10, RZ, RZ, R0 ;  /* 0x000000ffff0a7224 */ /* 0x000fe200078e0000 */
[----:B------:R-:W-:Y:S01]  /*1bb0*/  UIADD3 UR4, UPT, UPT, UR4, 0x1, URZ ;  /* 0x0000000104047890 */ /* 0x000fe2000fffe0ff */
[----:B------:R-:W-:-:S03]  /*1bc0*/  IMAD.MOV.U32 R9, RZ, RZ, R2 ;  /* 0x000000ffff097224 */ /* 0x000fc600078e0002 */
[----:B------:R-:W-:-:S03]  /*1bd0*/  UISETP.NE.AND UP0, UPT, UR4, UR11, UPT ;  /* 0x0000000b0400728c */ /* 0x000fc6000bf05270 */
[----:B------:R-:W0:Y:S02]  /*1be0*/  F2F.F32.F64 R14, R14 ;  /* 0x0000000e000e7310 */ /* 0x000e240000301000 */
[----:B0-----:R0:W-:Y:S04]  /*1bf0*/  STL [UR5], R14 ;  /* 0x0000000eff007987 */ /* 0x0011e80008100805 */
[----:B------:R-:W-:Y:S05]  /*1c00*/  BRA.U UP0, `(.L_x_17) ;  /* 0xfffffff500ac7547 */ /* 0x000fea000b83ffff */
[----:B------:R-:W1:Y:S01]  /*1c10*/  LDCU UR9, c[0x0][0x38c] ;  /* 0x00007180ff0977ac */ /* 0x000e620008000800 */
[----:B------:R-:W-:Y:S01]  /*1c20*/  VIADD R0, R1, 0x20 ;  /* 0x0000002001007836 */ /* 0x000fe20000000000 */
[----:B------:R-:W-:Y:S02]  /*1c30*/  PRMT R20, RZ, 0x7610, R20 ;  /* 0x00007610ff147816 */ /* 0x000fe40000000014 */
[----:B------:R-:W-:Y:S01]  /*1c40*/  PRMT R8, RZ, 0x7610, R8 ;  /* 0x00007610ff087816 */ /* 0x000fe20000000008 */
[----:B------:R-:W-:Y:S01]  /*1c50*/  UMOV UR4, URZ ;  /* 0x000000ff00047c82 */ /* 0x000fe20008000000 */
[----:B-1----:R-:W-:Y:S02]  /*1c60*/  USHF.L.U64.HI UR16, UR9, 0x2, UR13 ;  /* 0x0000000209107899 */ /* 0x002fe4000801020d */
[----:B------:R-:W-:-:S12]  /*1c70*/  USHF.L.U32 UR9, UR9, 0x2, URZ ;  /* 0x0000000209097899 */ /* 0x000fd800080006ff */
.L_x_23:
[----:B-1----:R-:W1:Y:S01]  /*1c80*/  LDCU.64 UR18, c[0x0][0x388] ;  /* 0x00007100ff1277ac */ /* 0x002e620008000a00 */
[----:B------:R-:W2:Y:S01]  /*1c90*/  LDC.64 R10, c[0x0][0x390] ;  /* 0x0000e400ff0a7b82 */ /* 0x000ea20000000a00 */
[----:B-1----:R-:W-:-:S04]  /*1ca0*/  IMAD.U32 R2, RZ, RZ, UR19 ;  /* 0x00000013ff027e24 */ /* 0x002fc8000f8e00ff */
[----:B------:R-:W-:-:S04]  /*1cb0*/  IMAD R7, R2, UR4, R3 ;  /* 0x0000000402077c24 */ /* 0x000fc8000f8e0203 */
[----:B--2---:R-:W-:-:S05]  /*1cc0*/  IMAD.WIDE R10, R7, 0x4, R10 ;  /* 0x00000004070a7825 */ /* 0x004fca00078e020a */
[----:B------:R1:W5:Y:S01]  /*1cd0*/  LDG.E R25, desc[UR14][R10.64] ;  /* 0x0000000e0a197981 */ /* 0x000362000c1e1900 */
[----:B------:R-:W-:Y:S01]  /*1ce0*/  UISETP.GE.U32.AND UP2, UPT, UR4, 0xf, UPT ;  /* 0x0000000f0400788c */ /* 0x000fe2000bf46070 */
[----:B------:R-:W-:Y:S01]  /*1cf0*/  VIADD R7, R20, 0x1 ;  /* 0x0000000114077836 */ /* 0x000fe20000000000 */
[----:B------:R-:W-:Y:S01]  /*1d00*/  UIADD3 UR5, UPT, UPT, UR4, 0x1, URZ ;  /* 0x0000000104057890 */ /* 0x000fe2000fffe0ff */
[----:B------:R-:W-:Y:S01]  /*1d10*/  VIADD R8, R8, 0x1 ;  /* 0x0000000108087836 */ /* 0x000fe20000000000 */
[----:B------:R-:W-:Y:S01]  /*1d20*/  UIMAD UR8, UR4, UR4, UR4 ;  /* 0x00000004040872a4 */ /* 0x000fe2000f8e0204 */
[----:B------:R-:W-:Y:S01]  /*1d30*/  IMAD.MOV.U32 R9, RZ, RZ, RZ ;  /* 0x000000ffff097224 */ /* 0x000fe200078e00ff */
[----:B------:R-:W-:Y:S01]  /*1d40*/  UMOV UR11, UR4 ;  /* 0x00000004000b7c82 */ /* 0x000fe20008000000 */
[----:B------:R-:W-:Y:S02]  /*1d50*/  UISETP.NE.AND UP0, UPT, UR5, UR18, UPT ;  /* 0x000000120500728c */ /* 0x000fe4000bf05270 */
[----:B------:R-:W-:Y:S01]  /*1d60*/  UMOV UR4, UR5 ;  /* 0x0000000500047c82 */ /* 0x000fe20008000000 */
[----:B------:R-:W-:-:S02]  /*1d70*/  USHF.R.U32.HI UR8, URZ, 0x1, UR8 ;  /* 0x00000001ff087899 */ /* 0x000fc40008011608 */
[----:B------:R-:W-:Y:S01]  /*1d80*/  ULOP3.LUT UP1, URZ, UR4, 0xf, URZ, 0xc0, !UPT ;  /* 0x0000000f04ff7892 */ /* 0x000fe2000f82c0ff */
[----:B-1----:R-:W-:Y:S10]  /*1d90*/  BRA.U !UP2, `(.L_x_18) ;  /* 0x000000050a507547 */ /* 0x002ff4000b800000 */
[----:B------:R-:W1:Y:S01]  /*1da0*/  LDC.64 R10, c[0x0][0x398] ;  /* 0x0000e600ff0a7b82 */ /* 0x000e620000000a00 */
[----:B------:R-:W-:Y:S01]  /*1db0*/  ULOP3.LUT UR5, UR4, 0xfffffff0, URZ, 0xc0, !UPT ;  /* 0xfffffff004057892 */ /* 0x000fe2000f8ec0ff */
[----:B------:R-:W-:Y:S01]  /*1dc0*/  IMAD R20, R2, UR8, R3 ;  /* 0x0000000802147c24 */ /* 0x000fe2000f8e0203 */
[----:B------:R-:W-:Y:S01]  /*1dd0*/  USHF.L.U64.HI UR16, UR19, 0x2, UR13 ;  /* 0x0000000213107899 */ /* 0x000fe2000801020d */
[----:B------:R-:W-:Y:S01]  /*1de0*/  IMAD.MOV.U32 R6, RZ, RZ, R0 ;  /* 0x000000ffff067224 */ /* 0x000fe200078e0000 */
[----:B------:R-:W-:Y:S02]  /*1df0*/  USHF.L.U32 UR9, UR19, 0x2, URZ ;  /* 0x0000000213097899 */ /* 0x000fe400080006ff */
[----:B------:R-:W-:Y:S01]  /*1e00*/  IMAD.U32 R9, RZ, RZ, UR5 ;  /* 0x00000005ff097e24 */ /* 0x000fe2000f8e00ff */
[----:B------:R-:W-:-:S12]  /*1e10*/  UIADD3 UR12, UPT, UPT, -UR5, URZ, URZ ;  /* 0x000000ff050c7290 */ /* 0x000fd8000fffe1ff */
.L_x_19:
[----:B-1----:R-:W-:Y:S01]  /*1e20*/  IMAD.WIDE R28, R20, 0x4, R10 ;  /* 0x00000004141c7825 */ /* 0x002fe200078e020a */
[----:B0-----:R-:W2:Y:S02]  /*1e30*/  LDL.64 R14, [R6+-0x20] ;  /* 0xffffe000060e7983 */ /* 0x001ea40000100a00 */
[----:B------:R-:W-:Y:S02]  /*1e40*/  IADD3 R16, P0, PT, R28, UR9, RZ ;  /* 0x000000091c107c10 */ /* 0x000fe4000ff1e0ff */
[----:B------:R-:W2:Y:S02]  /*1e50*/  LDG.E R24, desc[UR14][R28.64] ;  /* 0x0000000e1c187981 */ /* 0x000ea4000c1e1900 */
[----:B------:R-:W-:Y:S02]  /*1e60*/  IADD3.X R17, PT, PT, R29, UR16, RZ, P0, !PT ;  /* 0x000000101d117c10 */ /* 0x000fe400087fe4ff */
[----:B------:R-:W-:-:S03]  /*1e70*/  IADD3 R12, P0, PT, R16, UR9, RZ ;  /* 0x00000009100c7c10 */ /* 0x000fc6000ff1e0ff */
[----:B------:R0:W3:Y:S01]  /*1e80*/  LDG.E R23, desc[UR14][R16.64] ;  /* 0x0000000e10177981 */ /* 0x0000e2000c1e1900 */
[----:B------:R-:W-:-:S05]  /*1e90*/  IADD3.X R13, PT, PT, R17, UR16, RZ, P0, !PT ;  /* 0x00000010110d7c10 */ /* 0x000fca00087fe4ff */
[----:B------:R-:W4:Y:S01]  /*1ea0*/  LDG.E R21, desc[UR14][R12.64] ;  /* 0x0000000e0c157981 */ /* 0x000f22000c1e1900 */
[----:B0-----:R-:W-:-:S04]  /*1eb0*/  IADD3 R16, P0, PT, R12, UR9, RZ ;  /* 0x000000090c107c10 */ /* 0x001fc8000ff1e0ff */
[----:B------:R-:W-:Y:S02]  /*1ec0*/  IADD3.X R17, PT, PT, R13, UR16, RZ, P0, !PT ;  /* 0x000000100d117c10 */ /* 0x000fe400087fe4ff */
[----:B------:R-:W4:Y:S04]  /*1ed0*/  LDL.64 R12, [R6+-0x18] ;  /* 0xffffe800060c7983 */ /* 0x000f280000100a00 */
[----:B------:R-:W4:Y:S01]  /*1ee0*/  LDG.E R26, desc[UR14][R16.64] ;  /* 0x0000000e101a7981 */ /* 0x000f22000c1e1900 */
[----:B------:R-:W-:-:S04]  /*1ef0*/  IADD3 R18, P0, PT, R16, UR9, RZ ;  /* 0x0000000910127c10 */ /* 0x000fc8000ff1e0ff */
[----:B------:R-:W-:-:S05]  /*1f00*/  IADD3.X R19, PT, PT, R17, UR16, RZ, P0, !PT ;  /* 0x0000001011137c10 */ /* 0x000fca00087fe4ff */
[----:B------:R0:W4:Y:S04]  /*1f10*/  LDG.E R22, desc[UR14][R18.64] ;  /* 0x0000000e12167981 */ /* 0x000128000c1e1900 */
[----:B------:R-:W4:Y:S01]  /*1f20*/  LDL.64 R16, [R6+-0x10] ;  /* 0xfffff00006107983 */ /* 0x000f220000100a00 */
[----:B0-----:R-:W-:-:S04]  /*1f30*/  IADD3 R18, P0, PT, R18, UR9, RZ ;  /* 0x0000000912127c10 */ /* 0x001fc8000ff1e0ff */
[----:B------:R-:W-:Y:S01]  /*1f40*/  IADD3.X R19, PT, PT, R19, UR16, RZ, P0, !PT ;  /* 0x0000001013137c10 */ /* 0x000fe200087fe4ff */
[----:B--2--5:R-:W-:Y:S01]  /*1f50*/  FFMA R24, R24, R14, R25 ;  /* 0x0000000e18187223 */ /* 0x024fe20000000019 */
[----:B------:R-:W-:-:S03]  /*1f60*/  IADD3 R14, P0, PT, R18, UR9, RZ ;  /* 0x00000009120e7c10 */ /* 0x000fc6000ff1e0ff */
[----:B---3--:R-:W-:Y:S01]  /*1f70*/  FFMA R24, R15, R23, R24 ;  /* 0x000000170f187223 */ /* 0x008fe20000000018 */
[----:B------:R-:W-:Y:S01]  /*1f80*/  IADD3.X R15, PT, PT, R19, UR16, RZ, P0, !PT ;  /* 0x00000010130f7c10 */ /* 0x000fe200087fe4ff */
[----:B------:R0:W2:Y:S02]  /*1f90*/  LDG.E R23, desc[UR14][R18.64] ;  /* 0x0000000e12177981 */ /* 0x0000a4000c1e1900 */
[----:B0-----:R-:W-:Y:S01]  /*1fa0*/  IADD3 R18, P0, PT, R14, UR9, RZ ;  /* 0x000000090e127c10 */ /* 0x001fe2000ff1e0ff */
[----:B----4-:R-:W-:-:S03]  /*1fb0*/  FFMA R24, R21, R12, R24 ;  /* 0x0000000c15187223 */ /* 0x010fc60000000018 */
[----:B------:R-:W-:Y:S01]  /*1fc0*/  IADD3.X R19, PT, PT, R15, UR16, RZ, P0, !PT ;  /* 0x000000100f137c10 */ /* 0x000fe200087fe4ff */
[----:B------:R-:W3:Y:S01]  /*1fd0*/  LDG.E R21, desc[UR14][R14.64] ;  /* 0x0000000e0e157981 */ /* 0x000ee2000c1e1900 */
[----:B------:R-:W-:Y:S01]  /*1fe0*/  IADD3 R12, P0, PT, R18, UR9, RZ ;  /* 0x00000009120c7c10 */ /* 0x000fe2000ff1e0ff */
[----:B------:R-:W-:-:S03]  /*1ff0*/  FFMA R26, R13, R26, R24 ;  /* 0x0000001a0d1a7223 */ /* 0x000fc60000000018 */
[----:B------:R-:W-:Y:S02]  /*2000*/  IADD3.X R13, PT, PT, R19, UR16, RZ, P0, !PT ;  /* 0x00000010130d7c10 */ /* 0x000fe400087fe4ff */
[----:B------:R-:W4:Y:S04]  /*2010*/  LDG.E R19, desc[UR14][R18.64] ;  /* 0x0000000e12137981 */ /* 0x000f28000c1e1900 */
[----:B------:R-:W3:Y:S01]  /*2020*/  LDL.64 R14, [R6+-0x8] ;  /* 0xfffff800060e7983 */ /* 0x000ee20000100a00 */
[----:B------:R-:W-:-:S04]  /*2030*/  IADD3 R24, P0, PT, R12, UR9, RZ ;  /* 0x000000090c187c10 */ /* 0x000fc8000ff1e0ff */
[----:B------:R-:W-:Y:S01]  /*2040*/  IADD3.X R25, PT, PT, R13, UR16, RZ, P0, !PT ;  /* 0x000000100d197c10 */ /* 0x000fe200087fe4ff */
[----:B------:R-:W4:Y:S01]  /*2050*/  LDG.E R18, desc[UR14][R12.64] ;  /* 0x0000000e0c127981 */ /* 0x000f22000c1e1900 */
[----:B------:R-:W-:-:S03]  /*2060*/  FFMA R16, R22, R16, R26 ;  /* 0x0000001016107223 */ /* 0x000fc6000000001a */
[----:B------:R0:W4:Y:S04]  /*2070*/  LDG.E R22, desc[UR14][R24.64] ;  /* 0x0000000e18167981 */ /* 0x000128000c1e1900 */
[----:B------:R-:W4:Y:S01]  /*2080*/  LDL.64 R12, [R6] ;  /* 0x00000000060c7983 */ /* 0x000f220000100a00 */
[----:B0-----:R-:W-:-:S04]  /*2090*/  IADD3 R24, P0, PT, R24, UR9, RZ ;  /* 0x0000000918187c10 */ /* 0x001fc8000ff1e0ff */
[----:B------:R-:W-:Y:S01]  /*20a0*/  IADD3.X R25, PT, PT, R25, UR16, RZ, P0, !PT ;  /* 0x0000001019197c10 */ /* 0x000fe200087fe4ff */
[----:B--2---:R-:W-:Y:S01]  /*20b0*/  FFMA R26, R17, R23, R16 ;  /* 0x00000017111a7223 */ /* 0x004fe20000000010 */
[----:B------:R-:W-:-:S04]  /*20c0*/  IADD3 R16, P0, PT, R24, UR9, RZ ;  /* 0x0000000918107c10 */ /* 0x000fc8000ff1e0ff */
[----:B------:R-:W-:-:S05]  /*20d0*/  IADD3.X R17, PT, PT, R25, UR16, RZ, P0, !PT ;  /* 0x0000001019117c10 */ /* 0x000fca00087fe4ff */
[----:B------:R0:W2:Y:S01]  /*20e0*/  LDG.E R23, desc[UR14][R16.64] ;  /* 0x0000000e10177981 */ /* 0x0000a2000c1e1900 */
[----:B---3--:R-:W-:Y:S01]  /*20f0*/  FFMA R26, R21, R14, R26 ;  /* 0x0000000e151a7223 */ /* 0x008fe2000000001a */
[----:B------:R-:W-:Y:S02]  /*2100*/  IADD3 R14, P0, PT, R16, UR9, RZ ;  /* 0x00000009100e7c10 */ /* 0x000fe4000ff1e0ff */
[----:B------:R-:W3:Y:S01]  /*2110*/  LDG.E R21, desc[UR14][R24.64] ;  /* 0x0000000e18157981 */ /* 0x000ee2000c1e1900 */
[----:B----4-:R-:W-:Y:S01]  /*2120*/  FFMA R19, R15, R19, R26 ;  /* 0x000000130f137223 */ /* 0x010fe2000000001a */
[----:B------:R-:W-:Y:S02]  /*2130*/  IADD3.X R15, PT, PT, R17, UR16, RZ, P0, !PT ;  /* 0x00000010110f7c10 */ /* 0x000fe400087fe4ff */
[----:B0-----:R-:W-:-:S03]  /*2140*/  IADD3 R16, P0, PT, R14, UR9, RZ ;  /* 0x000000090e107c10 */ /* 0x001fc6000ff1e0ff */
[----:B------:R-:W4:Y:S01]  /*2150*/  LDG.E R27, desc[UR14][R14.64] ;  /* 0x0000000e0e1b7981 */ /* 0x000f22000c1e1900 */
[----:B------:R-:W-:-:S03]  /*2160*/  FFMA R26, R18, R12, R19 ;  /* 0x0000000c121a7223 */ /* 0x000fc60000000013 */
[----:B------:R-:W3:Y:S01]  /*2170*/  LDL.64 R18, [R6+0x8] ;  /* 0x0000080006127983 */ /* 0x000ee20000100a00 */
[----:B------:R-:W-:Y:S02]  /*2180*/  IADD3.X R17, PT, PT, R15, UR16, RZ, P0, !PT ;  /* 0x000000100f117c10 */ /* 0x000fe400087fe4ff */
[----:B------:R-:W-:Y:S01]  /*2190*/  IADD3 R12, P0, PT, R16, UR9, RZ ;  /* 0x00000009100c7c10 */ /* 0x000fe2000ff1e0ff */
[----:B------:R-:W4:Y:S01]  /*21a0*/  LDL.64 R14, [R6+0x10] ;  /* 0x00001000060e7983 */ /* 0x000f220000100a00 */
[----:B------:R-:W-:Y:S02]  /*21b0*/  FFMA R22, R13, R22, R26 ;  /* 0x000000160d167223 */ /* 0x000fe4000000001a */
[----:B------:R-:W-:Y:S01]  /*21c0*/  IADD3.X R13, PT, PT, R17, UR16, RZ, P0, !PT ;  /* 0x00000010110d7c10 */ /* 0x000fe200087fe4ff */
[----:B------:R0:W4:Y:S04]  /*21d0*/  LDG.E R24, desc[UR14][R16.64] ;  /* 0x0000000e10187981 */ /* 0x000128000c1e1900 */
[----:B------:R-:W4:Y:S01]  /*21e0*/  LDG.E R25, desc[UR14][R12.64] ;  /* 0x0000000e0c197981 */ /* 0x000f22000c1e1900 */
[----:B0-----:R-:W-:-:S04]  /*21f0*/  IADD3 R16, P0, PT, R12, UR9, RZ ;  /* 0x000000090c107c10 */ /* 0x001fc8000ff1e0ff */
[----:B------:R-:W-:Y:S02]  /*2200*/  IADD3.X R17, PT, PT, R13, UR16, RZ, P0, !PT ;  /* 0x000000100d117c10 */ /* 0x000fe400087fe4ff */
[----:B------:R0:W4:Y:S04]  /*2210*/  LDL.64 R12, [R6+0x18] ;  /* 0x00001800060c7983 */ /* 0x0001280000100a00 */
[----:B------:R-:W4:Y:S01]  /*2220*/  LDG.E R26, desc[UR14][R16.64] ;  /* 0x0000000e101a7981 */ /* 0x000f22000c1e1900 */
[----:B------:R-:W-:-:S04]  /*2230*/  UIADD3 UR12, UPT, UPT, UR12, 0x10, URZ ;  /* 0x000000100c0c7890 */ /* 0x000fc8000fffe0ff */
[----:B------:R-:W-:Y:S01]  /*2240*/  UISETP.NE.AND UP2, UPT, UR12, URZ, UPT ;  /* 0x000000ff0c00728c */ /* 0x000fe2000bf45270 */
[----:B------:R-:W-:Y:S02]  /*2250*/  IMAD R20, R2, 0x10, R20 ;  /* 0x0000001002147824 */ /* 0x000fe400078e0214 */
[----:B0-----:R-:W-:Y:S02]  /*2260*/  VIADD R6, R6, 0x40 ;  /* 0x0000004006067836 */ /* 0x001fe40000000000 */
[----:B---3--:R-:W-:-:S04]  /*2270*/  FFMA R18, R21, R18, R22 ;  /* 0x0000001215127223 */ /* 0x008fc80000000016 */
[----:B--2---:R-:W-:-:S04]  /*2280*/  FFMA R18, R19, R23, R18 ;  /* 0x0000001713127223 */ /* 0x004fc80000000012 */
[----:B----4-:R-:W-:-:S04]  /*2290*/  FFMA R14, R27, R14, R18 ;  /* 0x0000000e1b0e7223 */ /* 0x010fc80000000012 */
[----:B------:R-:W-:-:S04]  /*22a0*/  FFMA R14, R15, R24, R14 ;  /* 0x000000180f0e7223 */ /* 0x000fc8000000000e */
[----:B------:R-:W-:-:S04]  /*22b0*/  FFMA R14, R25, R12, R14 ;  /* 0x0000000c190e7223 */ /* 0x000fc8000000000e */
[----:B------:R-:W-:Y:S01]  /*22c0*/  FFMA R25, R13, R26, R14 ;  /* 0x0000001a0d197223 */ /* 0x000fe2000000000e */
[----:B------:R-:W-:Y:S06]  /*22d0*/  BRA.U UP2, `(.L_x_19) ;  /* 0xfffffff902d07547 */ /* 0x000fec000b83ffff */
.L_x_18:
[----:B------:R-:W-:Y:S01]  /*22e0*/  PRMT R20, R7, 0x7610, R20 ;  /* 0x0000761007147816 */ /* 0x000fe20000000014 */
[----:B------:R-:W-:Y:S06]  /*22f0*/  BRA.U !UP1, `(.L_x_20) ;  /* 0x0000000509907547 */ /* 0x000fec000b800000 */
[----:B------:R-:W-:-:S04]  /*2300*/  LOP3.LUT R6, R8, 0xf, RZ, 0xc0, !PT ;  /* 0x0000000f08067812 */ /* 0x000fc800078ec0ff */
[C---:B------:R-:W-:Y:S01]  /*2310*/  LOP3.LUT P0, RZ, R6.reuse, 0x7, RZ, 0xc0, !PT ;  /* 0x0000000706ff7812 */ /* 0x040fe2000780c0ff */
[----:B------:R-:W-:-:S05]  /*2320*/  VIADD R2, R6, 0xffffffff ;  /* 0xffffffff06027836 */ /* 0x000fca0000000000 */
[----:B------:R-:W-:-:S13]  /*2330*/  ISETP.GE.U32.AND P1, PT, R2, 0x7, PT ;  /* 0x000000070200780c */ /* 0x000fda0003f26070 */
[----:B------:R-:W-:Y:S05]  /*2340*/  @!P1 BRA `(.L_x_21) ;  /* 0x0000000000a89947 */ /* 0x000fea0003800000 */
[----:B0-----:R-:W0:Y:S01]  /*2350*/  LDC.64 R14, c[0x0][0x398] ;  /* 0x0000e600ff0e7b82 */ /* 0x001e220000000a00 */
[C---:B------:R-:W-:Y:S01]  /*2360*/  VIADD R2, R9.reuse, UR8 ;  /* 0x0000000809027c36 */ /* 0x040fe20008000000 */
[----:B------:R-:W-:Y:S01]  /*2370*/  USHF.L.U32 UR9, UR19, 0x2, URZ ;  /* 0x0000000213097899 */ /* 0x000fe200080006ff */
[----:B------:R-:W-:Y:S01]  /*2380*/  LEA R28, R9, UR20, 0x2 ;  /* 0x00000014091c7c11 */ /* 0x000fe2000f8e10ff */
[----:B------:R-:W-:Y:S02]  /*2390*/  USHF.L.U64.HI UR16, UR19, 0x2, UR13 ;  /* 0x0000000213107899 */ /* 0x000fe4000801020d */
[----:B------:R-:W-:Y:S02]  /*23a0*/  IMAD R7, R2, UR19, R3 ;  /* 0x0000001302077c24 */ /* 0x000fe4000f8e0203 */
[----:B------:R-:W2:Y:S02]  /*23b0*/  LDL.64 R16, [R28+0x10] ;  /* 0x000010001c107983 */ /* 0x000ea40000100a00 */
[----:B0-----:R-:W-:-:S02]  /*23c0*/  IMAD.WIDE R14, R7, 0x4, R14 ;  /* 0x00000004070e7825 */ /* 0x001fc400078e020e */
[----:B------:R-:W3:Y:S01]  /*23d0*/  LDL.64 R6, [R28] ;  /* 0x000000001c067983 */ /* 0x000ee20000100a00 */
[----:B------:R-:W-:-:S03]  /*23e0*/  IADD3 R10, P1, PT, R14, UR9, RZ ;  /* 0x000000090e0a7c10 */ /* 0x000fc6000ff3e0ff */
[----:B------:R0:W3:Y:S01]  /*23f0*/  LDG.E R2, desc[UR14][R14.64] ;  /* 0x0000000e0e027981 */ /* 0x0000e2000c1e1900 */
[----:B------:R-:W-:Y:S02]  /*2400*/  IADD3.X R11, PT, PT, R15, UR16, RZ, P1, !PT ;  /* 0x000000100f0b7c10 */ /* 0x000fe40008ffe4ff */
[----:B------:R-:W-:-:S03]  /*2410*/  IADD3 R22, P1, PT, R10, UR9, RZ ;  /* 0x000000090a167c10 */ /* 0x000fc6000ff3e0ff */
[----:B------:R-:W4:Y:S01]  /*2420*/  LDG.E R24, desc[UR14][R10.64] ;  /* 0x0000000e0a187981 */ /* 0x000f22000c1e1900 */
[----:B------:R-:W-:Y:S02]  /*2430*/  IADD3.X R23, PT, PT, R11, UR16, RZ, P1, !PT ;  /* 0x000000100b177c10 */ /* 0x000fe40008ffe4ff */
[----:B------:R-:W-:-:S03]  /*2440*/  IADD3 R26, P1, PT, R22, UR9, RZ ;  /* 0x00000009161a7c10 */ /* 0x000fc6000ff3e0ff */
[----:B------:R1:W2:Y:S01]  /*2450*/  LDG.E R21, desc[UR14][R22.64] ;  /* 0x0000000e16157981 */ /* 0x0002a2000c1e1900 */
[----:B------:R-:W-:Y:S02]  /*2460*/  IADD3.X R27, PT, PT, R23, UR16, RZ, P1, !PT ;  /* 0x00000010171b7c10 */ /* 0x000fe40008ffe4ff */
[----:B------:R-:W-:Y:S01]  /*2470*/  IADD3 R18, P1, PT, R26, UR9, RZ ;  /* 0x000000091a127c10 */ /* 0x000fe2000ff3e0ff */
[----:B------:R-:W2:Y:S03]  /*2480*/  LDL.64 R10, [R28+0x8] ;  /* 0x000008001c0a7983 */ /* 0x000ea60000100a00 */
[----:B------:R-:W-:Y:S01]  /*2490*/  IADD3.X R19, PT, PT, R27, UR16, RZ, P1, !PT ;  /* 0x000000101b137c10 */ /* 0x000fe20008ffe4ff */
[----:B------:R-:W2:Y:S01]  /*24a0*/  LDG.E R26, desc[UR14][R26.64] ;  /* 0x0000000e1a1a7981 */ /* 0x000ea2000c1e1900 */
[----:B------:R-:W-:-:S03]  /*24b0*/  IADD3 R12, P1, PT, R18, UR9, RZ ;  /* 0x00000009120c7c10 */ /* 0x000fc6000ff3e0ff */
[----:B------:R-:W2:Y:S01]  /*24c0*/  LDL.64 R28, [R28+0x18] ;  /* 0x000018001c1c7983 */ /* 0x000ea20000100a00 */
[----:B------:R-:W-:Y:S02]  /*24d0*/  IADD3.X R13, PT, PT, R19, UR16, RZ, P1, !PT ;  /* 0x00000010130d7c10 */ /* 0x000fe40008ffe4ff */
[----:B0-----:R-:W-:Y:S01]  /*24e0*/  IADD3 R14, P1, PT, R12, UR9, RZ ;  /* 0x000000090c0e7c10 */ /* 0x001fe2000ff3e0ff */
[----:B------:R-:W2:Y:S03]  /*24f0*/  LDG.E R19, desc[UR14][R18.64] ;  /* 0x0000000e12137981 */ /* 0x000ea6000c1e1900 */
[----:B------:R-:W-:Y:S01]  /*2500*/  IADD3.X R15, PT, PT, R13, UR16, RZ, P1, !PT ;  /* 0x000000100d0f7c10 */ /* 0x000fe20008ffe4ff */
[----:B------:R-:W2:Y:S01]  /*2510*/  LDG.E R12, desc[UR14][R12.64] ;  /* 0x0000000e0c0c7981 */ /* 0x000ea2000c1e1900 */
[----:B-1----:R-:W-:-:S03]  /*2520*/  IADD3 R22, P1, PT, R14, UR9, RZ ;  /* 0x000000090e167c10 */ /* 0x002fc6000ff3e0ff */
[----:B------:R-:W2:Y:S01]  /*2530*/  LDG.E R14, desc[UR14][R14.64] ;  /* 0x0000000e0e0e7981 */ /* 0x000ea2000c1e1900 */
[----:B------:R-:W-:-:S05]  /*2540*/  IADD3.X R23, PT, PT, R15, UR16, RZ, P1, !PT ;  /* 0x000000100f177c10 */ /* 0x000fca0008ffe4ff */
[----:B------:R-:W2:Y:S01]  /*2550*/  LDG.E R22, desc[UR14][R22.64] ;  /* 0x0000000e16167981 */ /* 0x000ea2000c1e1900 */
[----:B------:R-:W-:Y:S02]  /*2560*/  VIADD R9, R9, 0x8 ;  /* 0x0000000809097836 */ /* 0x000fe40000000000 */
[----:B---3-5:R-:W-:-:S04]  /*2570*/  FFMA R25, R2, R6, R25 ;  /* 0x0000000602197223 */ /* 0x028fc80000000019 */
[----:B----4-:R-:W-:-:S04]  /*2580*/  FFMA R24, R24, R7, R25 ;  /* 0x0000000718187223 */ /* 0x010fc80000000019 */
[----:B--2---:R-:W-:-:S04]  /*2590*/  FFMA R21, R21, R10, R24 ;  /* 0x0000000a15157223 */ /* 0x004fc80000000018 */
[----:B------:R-:W-:-:S04]  /*25a0*/  FFMA R26, R26, R11, R21 ;  /* 0x0000000b1a1a7223 */ /* 0x000fc80000000015 */
[----:B------:R-:W-:-:S04]  /*25b0*/  FFMA R19, R19, R16, R26 ;  /* 0x0000001013137223 */ /* 0x000fc8000000001a */
[----:B------:R-:W-:-:S04]  /*25c0*/  FFMA R17, R12, R17, R19 ;  /* 0x000000110c117223 */ /* 0x000fc80000000013 */
[----:B------:R-:W-:-:S04]  /*25d0*/  FFMA R17, R14, R28, R17 ;  /* 0x0000001c0e117223 */ /* 0x000fc80000000011 */
[----:B------:R-:W-:-:S07]  /*25e0*/  FFMA R25, R22, R29, R17 ;  /* 0x0000001d16197223 */ /* 0x000fce0000000011 */
.L_x_21:
[----:B------:R-:W-:Y:S05]  /*25f0*/  @!P0 BRA `(.L_x_20) ;  /* 0x0000000000d08947 */ /* 0x000fea0003800000 */
[----:B------:R-:W-:-:S04]  /*2600*/  LOP3.LUT R2, R20, 0xffff, RZ, 0xc0, !PT ;  /* 0x0000ffff14027812 */ /* 0x000fc800078ec0ff */
[C---:B------:R-:W-:Y:S02]  /*2610*/  LOP3.LUT R6, R2.reuse, 0x7, RZ, 0xc0, !PT ;  /* 0x0000000702067812 */ /* 0x040fe400078ec0ff */
[----:B------:R-:W-:-:S03]  /*2620*/  LOP3.LUT R2, R2, 0x3, RZ, 0xc0, !PT ;  /* 0x0000000302027812 */ /* 0x000fc600078ec0ff */
[----:B------:R-:W-:Y:S01]  /*2630*/  VIADD R6, R6, 0xffffffff ;  /* 0xffffffff06067836 */ /* 0x000fe20000000000 */
[----:B------:R-:W-:-:S04]  /*2640*/  ISETP.NE.AND P1, PT, R2, RZ, PT ;  /* 0x000000ff0200720c */ /* 0x000fc80003f25270 */
[----:B------:R-:W-:-:S13]  /*2650*/  ISETP.GE.U32.AND P0, PT, R6, 0x3, PT ;  /* 0x000000030600780c */ /* 0x000fda0003f06070 */
[----:B------:R-:W-:Y:S05]  /*2660*/  @!P0 BRA `(.L_x_22) ;  /* 0x0000000000608947 */ /* 0x000fea0003800000 */
[----:B------:R-:W1:Y:S01]  /*2670*/  LDC.64 R6, c[0x0][0x398] ;  /* 0x0000e600ff067b82 */ /* 0x000e620000000a00 */
[C---:B------:R-:W-:Y:S01]  /*2680*/  VIADD R10, R9.reuse, UR8 ;  /* 0x00000008090a7c36 */ /* 0x040fe20008000000 */
[----:B------:R-:W-:Y:S01]  /*2690*/  USHF.L.U32 UR9, UR19, 0x2, URZ ;  /* 0x0000000213097899 */ /* 0x000fe200080006ff */
[----:B------:R-:W-:Y:S01]  /*26a0*/  LEA R21, R9, UR20, 0x2 ;  /* 0x0000001409157c11 */ /* 0x000fe2000f8e10ff */
[----:B------:R-:W-:Y:S02]  /*26b0*/  USHF.L.U64.HI UR16, UR19, 0x2, UR13 ;  /* 0x0000000213107899 */ /* 0x000fe4000801020d */
[----:B------:R-:W-:Y:S02]  /*26c0*/  IMAD R19, R10, UR19, R3 ;  /* 0x000000130a137c24 */ /* 0x000fe4000f8e0203 */
[----:B------:R-:W2:Y:S04]  /*26d0*/  LDL.64 R12, [R21] ;  /* 0x00000000150c7983 */ /* 0x000ea80000100a00 */
[----:B------:R-:W3:Y:S01]  /*26e0*/  LDL.64 R16, [R21+0x8] ;  /* 0x0000080015107983 */ /* 0x000ee20000100a00 */
[----:B-1----:R-:W-:-:S03]  /*26f0*/  IMAD.WIDE R18, R19, 0x4, R6 ;  /* 0x0000000413127825 */ /* 0x002fc600078e0206 */
[----:B------:R-:W-:-:S03]  /*2700*/  IADD3 R6, P0, PT, R18, UR9, RZ ;  /* 0x0000000912067c10 */ /* 0x000fc6000ff1e0ff */
[----:B------:R-:W2:Y:S01]  /*2710*/  LDG.E R18, desc[UR14][R18.64] ;  /* 0x0000000e12127981 */ /* 0x000ea2000c1e1900 */
[----:B------:R-:W-:Y:S02]  /*2720*/  IADD3.X R7, PT, PT, R19, UR16, RZ, P0, !PT ;  /* 0x0000001013077c10 */ /* 0x000fe400087fe4ff */
[----:B------:R-:W-:-:S04]  /*2730*/  IADD3 R10, P0, PT, R6, UR9, RZ ;  /* 0x00000009060a7c10 */ /* 0x000fc8000ff1e0ff */
[----:B------:R-:W-:Y:S02]  /*2740*/  IADD3.X R11, PT, PT, R7, UR16, RZ, P0, !PT ;  /* 0x00000010070b7c10 */ /* 0x000fe400087fe4ff */
[----:B0-----:R-:W-:Y:S01]  /*2750*/  IADD3 R14, P0, PT, R10, UR9, RZ ;  /* 0x000000090a0e7c10 */ /* 0x001fe2000ff1e0ff */
[----:B------:R-:W4:Y:S03]  /*2760*/  LDG.E R7, desc[UR14][R6.64] ;  /* 0x0000000e06077981 */ /* 0x000f26000c1e1900 */
[----:B------:R-:W-:Y:S01]  /*2770*/  IADD3.X R15, PT, PT, R11, UR16, RZ, P0, !PT ;  /* 0x000000100b0f7c10 */ /* 0x000fe200087fe4ff */
[----:B------:R-:W3:Y:S05]  /*2780*/  LDG.E R10, desc[UR14][R10.64] ;  /* 0x0000000e0a0a7981 */ /* 0x000eea000c1e1900 */
[----:B------:R-:W3:Y:S01]  /*2790*/  LDG.E R15, desc[UR14][R14.64] ;  /* 0x0000000e0e0f7981 */ /* 0x000ee2000c1e1900 */
[----:B------:R-:W-:-:S02]  /*27a0*/  VIADD R9, R9, 0x4 ;  /* 0x0000000409097836 */ /* 0x000fc40000000000 */
[----:B--2--5:R-:W-:-:S04]  /*27b0*/  FFMA R12, R18, R12, R25 ;  /* 0x0000000c120c7223 */ /* 0x024fc80000000019 */
[----:B----4-:R-:W-:-:S04]  /*27c0*/  FFMA R13, R7, R13, R12 ;  /* 0x0000000d070d7223 */ /* 0x010fc8000000000c */
[----:B---3--:R-:W-:-:S04]  /*27d0*/  FFMA R16, R10, R16, R13 ;  /* 0x000000100a107223 */ /* 0x008fc8000000000d */
[----:B------:R-:W-:-:S07]  /*27e0*/  FFMA R25, R15, R17, R16 ;  /* 0x000000110f197223 */ /* 0x000fce0000000010 */
.L_x_22:
[----:B------:R-:W-:Y:S05]  /*27f0*/  @!P1 BRA `(.L_x_20) ;  /* 0x0000000000509947 */ /* 0x000fea0003800000 */
[----:B------:R-:W1:Y:S01]  /*2800*/  LDC.64 R10, c[0x0][0x398] ;  /* 0x0000e600ff0a7b82 */ /* 0x000e620000000a00 */
[C---:B------:R-:W-:Y:S01]  /*2810*/  VIADD R6, R9.reuse, UR8 ;  /* 0x0000000809067c36 */ /* 0x040fe20008000000 */
[----:B------:R-:W-:-:S03]  /*2820*/  LEA R9, R9, UR20, 0x2 ;  /* 0x0000001409097c11 */ /* 0x000fc6000f8e10ff */
[----:B------:R-:W-:-:S04]  /*2830*/  IMAD R7, R6, UR19, R3 ;  /* 0x0000001306077c24 */ /* 0x000fc8000f8e0203 */
[----:B-1----:R-:W-:Y:S02]  /*2840*/  IMAD.WIDE R10, R7, 0x4, R10 ;  /* 0x00000004070a7825 */ /* 0x002fe400078e020a */
[----:B------:R-:W2:Y:S04]  /*2850*/  LDL.64 R6, [R9] ;  /* 0x0000000009067983 */ /* 0x000ea80000100a00 */
[----:B------:R-:W2:Y:S01]  /*2860*/  LDG.E R12, desc[UR14][R10.64] ;  /* 0x0000000e0a0c7981 */ /* 0x000ea2000c1e1900 */
[----:B------:R-:W-:Y:S01]  /*2870*/  ISETP.NE.AND P0, PT, R2, 0x1, PT ;  /* 0x000000010200780c */ /* 0x000fe20003f05270 */
[----:B--2--5:R-:W-:-:S12]  /*2880*/  FFMA R25, R12, R6, R25 ;  /* 0x000000060c197223 */ /* 0x024fd80000000019 */
[----:B------:R-:W-:Y:S05]  /*2890*/  @!P0 BRA `(.L_x_20) ;  /* 0x0000000000288947 */ /* 0x000fea0003800000 */
[----:B------:R-:W-:Y:S02]  /*28a0*/  ISETP.NE.AND P0, PT, R2, 0x2, PT ;  /* 0x000000020200780c */ /* 0x000fe40003f05270 */
[----:B------:R-:W-:-:S04]  /*28b0*/  IADD3 R10, P1, PT, R10, UR9, RZ ;  /* 0x000000090a0a7c10 */ /* 0x000fc8000ff3e0ff */
[----:B------:R-:W-:-:S07]  /*28c0*/  IADD3.X R11, PT, PT, R11, UR16, RZ, P1, !PT ;  /* 0x000000100b0b7c10 */ /* 0x000fce0008ffe4ff */
[----:B------:R-:W-:Y:S01]  /*28d0*/  @P0 IADD3 R12, P1, PT, R10, UR9, RZ ;  /* 0x000000090a0c0c10 */ /* 0x000fe2000ff3e0ff */
[----:B------:R-:W2:Y:S03]  /*28e0*/  @P0 LDL R9, [R9+0x8] ;  /* 0x0000080009090983 */ /* 0x000ea60000100800 */
[----:B------:R-:W-:Y:S01]  /*28f0*/  @P0 IADD3.X R13, PT, PT, R11, UR16, RZ, P1, !PT ;  /* 0x000000100b0d0c10 */ /* 0x000fe20008ffe4ff */
[----:B------:R-:W3:Y:S04]  /*2900*/  LDG.E R10, desc[UR14][R10.64] ;  /* 0x0000000e0a0a7981 */ /* 0x000ee8000c1e1900 */
[----:B------:R-:W2:Y:S01]  /*2910*/  @P0 LDG.E R12, desc[UR14][R12.64] ;  /* 0x0000000e0c0c0981 */ /* 0x000ea2000c1e1900 */
[----:B---3--:R-:W-:-:S04]  /*2920*/  FFMA R25, R10, R7, R25 ;  /* 0x000000070a197223 */ /* 0x008fc80000000019 */
[----:B--2---:R-:W-:-:S07]  /*2930*/  @P0 FFMA R25, R12, R9, R25 ;  /* 0x000000090c190223 */ /* 0x004fce0000000019 */
.L_x_20:
[----:B------:R-:W1:Y:S01]  /*2940*/  LDCU.64 UR18, c[0x0][0x3a0] ;  /* 0x00007400ff1277ac */ /* 0x000e620008000a00 */
[----:B------:R-:W-:Y:S01]  /*2950*/  IMAD.U32 R7, RZ, RZ, UR11 ;  /* 0x0000000bff077e24 */ /* 0x000fe2000f8e00ff */
[----:B------:R-:W-:-:S03]  /*2960*/  UIMAD UR5, UR10, UR11, URZ ;  /* 0x0000000b0a0572a4 */ /* 0x000fc6000f8e02ff */
[----:B------:R-:W-:-:S04]  /*2970*/  IMAD.WIDE.U32 R6, R7, UR6, R4 ;  /* 0x0000000607067c25 */ /* 0x000fc8000f8e0004 */
[----:B------:R-:W-:Y:S01]  /*2980*/  VIADD R7, R7, UR5 ;  /* 0x0000000507077c36 */ /* 0x000fe20008000000 */
[----:B-1----:R-:W-:-:S04]  /*2990*/  LEA R10, P0, R6, UR18, 0x2 ;  /* 0x00000012060a7c11 */ /* 0x002fc8000f8010ff */
[----:B------:R-:W-:-:S05]  /*29a0*/  LEA.HI.X R11, R6, UR19, R7, 0x2, P0 ;  /* 0x00000013060b7c11 */ /* 0x000fca00080f1407 */
[----:B-----5:R1:W-:Y:S01]  /*29b0*/  STG.E desc[UR14][R10.64], R25 ;  /* 0x000000190a007986 */ /* 0x0203e2000c10190e */
[----:B------:R-:W-:Y:S05]  /*29c0*/  BRA.U UP0, `(.L_x_23) ;  /* 0xfffffff100ac7547 */ /* 0x000fea000b83ffff */
[----:B------:R-:W-:Y:S05]  /*29d0*/  EXIT ;  /* 0x000000000000794d */ /* 0x000fea0003800000 */
        .weak           $__internal_0_$__cuda_sm20_div_s64
        .type           $__internal_0_$__cuda_sm20_div_s64,@function
        .size           $__internal_0_$__cuda_sm20_div_s64,($__internal_1_$__cuda_sm20_dsqrt_rn_f64_mediumpath_v1 - $__internal_0_$__cuda_sm20_div_s64)
$__internal_0_$__cuda_sm20_div_s64:
[----:B------:R-:W0:Y:S01]  /*29e0*/  LDCU.64 UR8, c[0x0][0x380] ;  /* 0x00007000ff0877ac */ /* 0x000e220008000a00 */
[----:B------:R-:W-:Y:S01]  /*29f0*/  ISETP.GE.AND P3, PT, R5, RZ, PT ;  /* 0x000000ff0500720c */ /* 0x000fe20003f66270 */
[----:B0-----:R-:W-:Y:S02]  /*2a00*/  UIADD3 UR4, UP1, UPT, URZ, -UR8, URZ ;  /* 0x80000008ff047290 */ /* 0x001fe4000ff3e0ff */
[----:B------:R-:W-:Y:S02]  /*2a10*/  UISETP.GE.AND UP0, UPT, UR9, URZ, UPT ;  /* 0x000000ff0900728c */ /* 0x000fe4000bf06270 */
[----:B------:R-:W-:Y:S02]  /*2a20*/  UIADD3.X UR5, UPT, UPT, URZ, ~UR9, URZ, UP1, !UPT ;  /* 0x80000009ff057290 */ /* 0x000fe40008ffe4ff */
[----:B------:R-:W-:Y:S02]  /*2a30*/  USEL UR4, UR4, UR8, !UP0 ;  /* 0x0000000804047287 */ /* 0x000fe4000c000000 */
[----:B------:R-:W-:-:S09]  /*2a40*/  USEL UR5, UR5, UR9, !UP0 ;  /* 0x0000000905057287 */ /* 0x000fd2000c000000 */
[----:B------:R-:W0:Y:S08]  /*2a50*/  I2F.U64.RP R10, UR4 ;  /* 0x00000004000a7d12 */ /* 0x000e300008309000 */
[----:B0-----:R-:W0:Y:S02]  /*2a60*/  MUFU.RCP R10, R10 ;  /* 0x0000000a000a7308 */ /* 0x001e240000001000 */
[----:B0-----:R-:W-:-:S06]  /*2a70*/  VIADD R2, R10, 0x1ffffffe ;  /* 0x1ffffffe0a027836 */ /* 0x001fcc0000000000 */
[----:B------:R-:W0:Y:S02]  /*2a80*/  F2I.U64.TRUNC R2, R2 ;  /* 0x0000000200027311 */ /* 0x000e24000020d800 */
[----:B0-----:R-:W-:-:S04]  /*2a90*/  IMAD.WIDE.U32 R8, R2, UR4, RZ ;  /* 0x0000000402087c25 */ /* 0x001fc8000f8e00ff */
[----:B------:R-:W-:Y:S01]  /*2aa0*/  IMAD R9, R2, UR5, R9 ;  /* 0x0000000502097c24 */ /* 0x000fe2000f8e0209 */
[----:B------:R-:W-:-:S03]  /*2ab0*/  IADD3 R11, P0, PT, RZ, -R8, RZ ;  /* 0x80000008ff0b7210 */ /* 0x000fc60007f1e0ff */
[----:B------:R-:W-:Y:S02]  /*2ac0*/  IMAD R9, R3, UR4, R9 ;  /* 0x0000000403097c24 */ /* 0x000fe4000f8e0209 */
[----:B------:R-:W-:-:S04]  /*2ad0*/  IMAD.HI.U32 R8, R2, R11, RZ ;  /* 0x0000000b02087227 */ /* 0x000fc800078e00ff */
[----:B------:R-:W-:Y:S02]  /*2ae0*/  IMAD.X R13, RZ, RZ, ~R9, P0 ;  /* 0x000000ffff0d7224 */ /* 0x000fe400000e0e09 */
[----:B------:R-:W-:Y:S02]  /*2af0*/  IMAD.MOV.U32 R9, RZ, RZ, R2 ;  /* 0x000000ffff097224 */ /* 0x000fe400078e0002 */
[-C--:B------:R-:W-:Y:S02]  /*2b00*/  IMAD R15, R3, R13.reuse, RZ ;  /* 0x0000000d030f7224 */ /* 0x080fe400078e02ff */
[----:B------:R-:W-:-:S04]  /*2b10*/  IMAD.WIDE.U32 R8, P0, R2, R13, R8 ;  /* 0x0000000d02087225 */ /* 0x000fc80007800008 */
[----:B------:R-:W-:-:S04]  /*2b20*/  IMAD.HI.U32 R13, R3, R13, RZ ;  /* 0x0000000d030d7227 */ /* 0x000fc800078e00ff */
[----:B------:R-:W-:-:S05]  /*2b30*/  IMAD.HI.U32 R8, P1, R3, R11, R8 ;  /* 0x0000000b03087227 */ /* 0x000fca0007820008 */
[----:B------:R-:W-:Y:S01]  /*2b40*/  IADD3 R9, P2, PT, R15, R8, RZ ;  /* 0x000000080f097210 */ /* 0x000fe20007f5e0ff */
[----:B------:R-:W-:-:S04]  /*2b50*/  IMAD.X R8, R13, 0x1, R3, P0 ;  /* 0x000000010d087824 */ /* 0x000fc800000e0603 */
[----:B------:R-:W-:Y:S01]  /*2b60*/  IMAD.WIDE.U32 R2, R9, UR4, RZ ;  /* 0x0000000409027c25 */ /* 0x000fe2000f8e00ff */
[----:B------:R-:W-:-:S03]  /*2b70*/  IADD3.X R11, PT, PT, RZ, RZ, R8, P2, P1 ;  /* 0x000000ffff0b7210 */ /* 0x000fc600017e2408 */
[----:B------:R-:W-:Y:S01]  /*2b80*/  IMAD R8, R9, UR5, R3 ;  /* 0x0000000509087c24 */ /* 0x000fe2000f8e0203 */
[----:B------:R-:W-:Y:S02]  /*2b90*/  IADD3 R13, P0, PT, RZ, -R2, RZ ;  /* 0x80000002ff0d7210 */ /* 0x000fe40007f1e0ff */
[-C--:B------:R-:W-:Y:S01]  /*2ba0*/  IADD3 R3, P4, PT, RZ, -R4.reuse, RZ ;  /* 0x80000004ff037210 */ /* 0x080fe20007f9e0ff */
[----:B------:R-:W-:Y:S02]  /*2bb0*/  IMAD R2, R11, UR4, R8 ;  /* 0x000000040b027c24 */ /* 0x000fe4000f8e0208 */
[----:B------:R-:W-:Y:S01]  /*2bc0*/  IMAD.HI.U32 R8, R9, R13, RZ ;  /* 0x0000000d09087227 */ /* 0x000fe200078e00ff */
[----:B------:R-:W-:-:S03]  /*2bd0*/  SEL R12, R3, R4, !P3 ;  /* 0x00000004030c7207 */ /* 0x000fc60005800000 */
[----:B------:R-:W-:Y:S02]  /*2be0*/  IMAD.X R2, RZ, RZ, ~R2, P0 ;  /* 0x000000ffff027224 */ /* 0x000fe400000e0e02 */
[----:B------:R-:W-:Y:S02]  /*2bf0*/  IMAD.X R3, RZ, RZ, ~R5, P4 ;  /* 0x000000ffff037224 */ /* 0x000fe400020e0e05 */
[----:B------:R-:W-:-:S03]  /*2c00*/  IMAD.WIDE.U32 R8, P0, R9, R2, R8 ;  /* 0x0000000209087225 */ /* 0x000fc60007800008 */
[----:B------:R-:W-:Y:S01]  /*2c10*/  SEL R10, R3, R5, !P3 ;  /* 0x00000005030a7207 */ /* 0x000fe20005800000 */
[----:B------:R-:W-:Y:S02]  /*2c20*/  IMAD.MOV.U32 R3, RZ, RZ, RZ ;  /* 0x000000ffff037224 */ /* 0x000fe400078e00ff */
[----:B------:R-:W-:-:S04]  /*2c30*/  IMAD.HI.U32 R9, P1, R11, R13, R8 ;  /* 0x0000000d0b097227 */ /* 0x000fc80007820008 */
[CC--:B------:R-:W-:Y:S02]  /*2c40*/  IMAD R8, R11.reuse, R2.reuse, RZ ;  /* 0x000000020b087224 */ /* 0x0c0fe400078e02ff */
[----:B------:R-:W-:-:S03]  /*2c50*/  IMAD.HI.U32 R2, R11, R2, RZ ;  /* 0x000000020b027227 */ /* 0x000fc600078e00ff */
[----:B------:R-:W-:Y:S01]  /*2c60*/  IADD3 R9, P2, PT, R8, R9, RZ ;  /* 0x0000000908097210 */ /* 0x000fe20007f5e0ff */
[----:B------:R-:W-:-:S04]  /*2c70*/  IMAD.X R11, R2, 0x1, R11, P0 ;  /* 0x00000001020b7824 */ /* 0x000fc800000e060b */
[----:B------:R-:W-:Y:S01]  /*2c80*/  IMAD.HI.U32 R2, R9, R12, RZ ;  /* 0x0000000c09027227 */ /* 0x000fe200078e00ff */
[----:B------:R-:W-:-:S03]  /*2c90*/  IADD3.X R11, PT, PT, RZ, RZ, R11, P2, P1 ;  /* 0x000000ffff0b7210 */ /* 0x000fc600017e240b */
[----:B------:R-:W-:-:S04]  /*2ca0*/  IMAD.WIDE.U32 R2, R9, R10, R2 ;  /* 0x0000000a09027225 */ /* 0x000fc800078e0002 */
[C---:B------:R-:W-:Y:S02]  /*2cb0*/  IMAD R9, R11.reuse, R10, RZ ;  /* 0x0000000a0b097224 */ /* 0x040fe400078e02ff */
[----:B------:R-:W-:-:S04]  /*2cc0*/  IMAD.HI.U32 R2, P0, R11, R12, R2 ;  /* 0x0000000c0b027227 */ /* 0x000fc80007800002 */
[----:B------:R-:W-:Y:S01]  /*2cd0*/  IMAD.HI.U32 R8, R11, R10, RZ ;  /* 0x0000000a0b087227 */ /* 0x000fe200078e00ff */
[----:B------:R-:W-:-:S03]  /*2ce0*/  IADD3 R9, P1, PT, R9, R2, RZ ;  /* 0x0000000209097210 */ /* 0x000fc60007f3e0ff */
[----:B------:R-:W-:Y:S02]  /*2cf0*/  IMAD.X R8, RZ, RZ, R8, P0 ;  /* 0x000000ffff087224 */ /* 0x000fe400000e0608 */
[----:B------:R-:W-:-:S04]  /*2d00*/  IMAD.WIDE.U32 R2, R9, UR4, RZ ;  /* 0x0000000409027c25 */ /* 0x000fc8000f8e00ff */
[----:B------:R-:W-:Y:S01]  /*2d10*/  IMAD.X R8, RZ, RZ, R8, P1 ;  /* 0x000000ffff087224 */ /* 0x000fe200008e0608 */
[----:B------:R-:W-:Y:S01]  /*2d20*/  IADD3 R12, P1, PT, -R2, R12, RZ ;  /* 0x0000000c020c7210 */ /* 0x000fe20007f3e1ff */
[C---:B------:R-:W-:Y:S02]  /*2d30*/  IMAD R3, R9.reuse, UR5, R3 ;  /* 0x0000000509037c24 */ /* 0x040fe4000f8e0203 */
[----:B------:R-:W-:Y:S01]  /*2d40*/  VIADD R2, R9, 0x1 ;  /* 0x0000000109027836 */ /* 0x000fe20000000000 */
[----:B------:R-:W-:Y:S01]  /*2d50*/  ISETP.GE.U32.AND P0, PT, R12, UR4, PT ;  /* 0x000000040c007c0c */ /* 0x000fe2000bf06070 */
[----:B------:R-:W-:-:S04]  /*2d60*/  IMAD R3, R8, UR4, R3 ;  /* 0x0000000408037c24 */ /* 0x000fc8000f8e0203 */
[----:B------:R-:W-:Y:S01]  /*2d70*/  IMAD.X R11, R10, 0x1, ~R3, P1 ;  /* 0x000000010a0b7824 */ /* 0x000fe200008e0e03 */
[----:B------:R-:W-:-:S04]  /*2d80*/  IADD3 R3, P1, PT, R12, -UR4, RZ ;  /* 0x800000040c037c10 */ /* 0x000fc8000ff3e0ff */
[C---:B------:R-:W-:Y:S02]  /*2d90*/  ISETP.GE.U32.AND.EX P0, PT, R11.reuse, UR5, PT, P0 ;  /* 0x000000050b007c0c */ /* 0x040fe4000bf06100 */
[----:B------:R-:W-:Y:S02]  /*2da0*/  IADD3.X R10, PT, PT, R11, ~UR5, RZ, P1, !PT ;  /* 0x800000050b0a7c10 */ /* 0x000fe40008ffe4ff */
[----:B------:R-:W-:Y:S02]  /*2db0*/  SEL R3, R3, R12, P0 ;  /* 0x0000000c03037207 */ /* 0x000fe40000000000 */
[----:B------:R-:W-:Y:S02]  /*2dc0*/  SEL R9, R2, R9, P0 ;  /* 0x0000000902097207 */ /* 0x000fe40000000000 */
[----:B------:R-:W-:Y:S02]  /*2dd0*/  SEL R10, R10, R11, P0 ;  /* 0x0000000b0a0a7207 */ /* 0x000fe40000000000 */
[----:B------:R-:W-:Y:S01]  /*2de0*/  ISETP.GE.U32.AND P0, PT, R3, UR4, PT ;  /* 0x0000000403007c0c */ /* 0x000fe2000bf06070 */
[----:B------:R-:W-:Y:S01]  /*2df0*/  VIADD R8, R9, 0x1 ;  /* 0x0000000109087836 */ /* 0x000fe20000000000 */
[----:B------:R-:W-:-:S02]  /*2e00*/  LOP3.LUT R2, R5, UR9, RZ, 0x3c, !PT ;  /* 0x0000000905027c12 */ /* 0x000fc4000f8e3cff */
[----:B------:R-:W-:Y:S02]  /*2e10*/  ISETP.GE.U32.AND.EX P0, PT, R10, UR5, PT, P0 ;  /* 0x000000050a007c0c */ /* 0x000fe4000bf06100 */
[----:B------:R-:W-:Y:S01]  /*2e20*/  ISETP.GE.AND P1, PT, R2, RZ, PT ;  /* 0x000000ff0200720c */ /* 0x000fe20003f26270 */
[----:B------:R-:W-:Y:S01]  /*2e30*/  IMAD.MOV.U32 R2, RZ, RZ, R0 ;  /* 0x000000ffff027224 */ /* 0x000fe200078e0000 */
[----:B------:R-:W-:Y:S02]  /*2e40*/  SEL R8, R8, R9, P0 ;  /* 0x0000000908087207 */ /* 0x000fe40000000000 */
[----:B------:R-:W-:-:S03]  /*2e50*/  ISETP.NE.U32.AND P0, PT, RZ, UR8, PT ;  /* 0x00000008ff007c0c */ /* 0x000fc6000bf05070 */
[----:B------:R-:W-:Y:S01]  /*2e60*/  IMAD.MOV R3, RZ, RZ, -R8 ;  /* 0x000000ffff037224 */ /* 0x000fe200078e0a08 */
[----:B------:R-:W-:-:S04]  /*2e70*/  ISETP.NE.AND.EX P0, PT, RZ, UR9, PT, P0 ;  /* 0x00000009ff007c0c */ /* 0x000fc8000bf05300 */
[----:B------:R-:W-:Y:S01]  /*2e80*/  SEL R8, R3, R8, !P1 ;  /* 0x0000000803087207 */ /* 0x000fe20004800000 */
[----:B------:R-:W-:-:S03]  /*2e90*/  IMAD.MOV.U32 R3, RZ, RZ, 0x0 ;  /* 0x00000000ff037424 */ /* 0x000fc600078e00ff */
[----:B------:R-:W-:Y:S01]  /*2ea0*/  SEL R8, R8, 0xffffffff, P0 ;  /* 0xffffffff08087807 */ /* 0x000fe20000000000 */
[----:B------:R-:W-:Y:S06]  /*2eb0*/  RET.REL.NODEC R2 `(_Z20generate_data_kernelliiPfS_S_PiP17curandStateXORWOWy) ;  /* 0xffffffd002507950 */ /* 0x000fec0003c3ffff */
        .weak           $__internal_1_$__cuda_sm20_dsqrt_rn_f64_mediumpath_v1
        .type           $__internal_1_$__cuda_sm20_dsqrt_rn_f64_mediumpath_v1,@function
        .size           $__internal_1_$__cuda_sm20_dsqrt_rn_f64_mediumpath_v1,($_Z20generate_data_kernelliiPfS_S_PiP17curandStateXORWOWy$__internal_trig_reduction_slowpathd - $__internal_1_$__cuda_sm20_dsqrt_rn_f64_mediumpath_v1)
$__internal_1_$__cuda_sm20_dsqrt_rn_f64_mediumpath_v1:
[----:B------:R-:W-:Y:S01]  /*2ec0*/  ISETP.GE.U32.AND P0, PT, R8, -0x3400000, PT ;  /* 0xfcc000000800780c */ /* 0x000fe20003f06070 */
[----:B------:R-:W-:Y:S01]  /*2ed0*/  BSSY.RECONVERGENT B1, `(.L_x_24) ;  /* 0x0000024000017945 */ /* 0x000fe20003800200 */
[----:B------:R-:W-:-:S11]  /*2ee0*/  IMAD.MOV.U32 R13, RZ, RZ, R27 ;  /* 0x000000ffff0d7224 */ /* 0x000fd600078e001b */
[----:B------:R-:W-:Y:S05]  /*2ef0*/  @!P0 BRA `(.L_x_25) ;  /* 0x0000000000208947 */ /* 0x000fea0003800000 */
[----:B------:R-:W-:-:S10]  /*2f00*/  DFMA.RM R12, R24, R12, R10 ;  /* 0x0000000c180c722b */ /* 0x000fd4000000400a */
[----:B------:R-:W-:-:S05]  /*2f10*/  IADD3 R8, P0, PT, R12, 0x1, RZ ;  /* 0x000000010c087810 */ /* 0x000fca0007f1e0ff */
[----:B------:R-:W-:-:S06]  /*2f20*/  IMAD.X R9, RZ, RZ, R13, P0 ;  /* 0x000000ffff097224 */ /* 0x000fcc00000e060d */
[----:B------:R-:W-:-:S08]  /*2f30*/  DFMA.RP R20, -R12, R8, R20 ;  /* 0x000000080c14722b */ /* 0x000fd00000008114 */
[----:B------:R-:W-:-:S06]  /*2f40*/  DSETP.GT.AND P0, PT, R20, RZ, PT ;  /* 0x000000ff1400722a */ /* 0x000fcc0003f04000 */
[----:B------:R-:W-:Y:S02]  /*2f50*/  FSEL R8, R8, R12, P0 ;  /* 0x0000000c08087208 */ /* 0x000fe40000000000 */
[----:B------:R-:W-:Y:S01]  /*2f60*/  FSEL R9, R9, R13, P0 ;  /* 0x0000000d09097208 */ /* 0x000fe20000000000 */
[----:B------:R-:W-:Y:S06]  /*2f70*/  BRA `(.L_x_26) ;  /* 0x0000000000647947 */ /* 0x000fec0003800000 */
.L_x_25:
[----:B------:R-:W-:-:S14]  /*2f80*/  DSETP.NE.AND P0, PT, R20, RZ, PT ;  /* 0x000000ff1400722a */ /* 0x000fdc0003f05000 */
[----:B------:R-:W-:Y:S05]  /*2f90*/  @!P0 BRA `(.L_x_27) ;  /* 0x0000000000588947 */ /* 0x000fea0003800000 */
[----:B------:R-:W-:-:S13]  /*2fa0*/  ISETP.GE.AND P0, PT, R21, RZ, PT ;  /* 0x000000ff1500720c */ /* 0x000fda0003f06270 */
[----:B------:R-:W-:Y:S02]  /*2fb0*/  @!P0 IMAD.MOV.U32 R8, RZ, RZ, 0x0 ;  /* 0x00000000ff088424 */ /* 0x000fe400078e00ff */
[----:B------:R-:W-:Y:S01]  /*2fc0*/  @!P0 IMAD.MOV.U32 R9, RZ, RZ, -0x80000 ;  /* 0xfff80000ff098424 */ /* 0x000fe200078e00ff */
[----:B------:R-:W-:Y:S06]  /*2fd0*/  @!P0 BRA `(.L_x_26) ;  /* 0x00000000004c8947 */ /* 0x000fec0003800000 */
[----:B------:R-:W-:-:S13]  /*2fe0*/  ISETP.GT.AND P0, PT, R21, 0x7fefffff, PT ;  /* 0x7fefffff1500780c */ /* 0x000fda0003f04270 */
[----:B------:R-:W-:Y:S05]  /*2ff0*/  @P0 BRA `(.L_x_27) ;  /* 0x0000000000400947 */ /* 0x000fea0003800000 */
[----:B------:R-:W-:Y:S01]  /*3000*/  DMUL R20, R20, 8.11296384146066816958e+31 ;  /* 0x4690000014147828 */ /* 0x000fe20000000000 */
[----:B------:R-:W-:Y:S02]  /*3010*/  IMAD.MOV.U32 R8, RZ, RZ, RZ ;  /* 0x000000ffff087224 */ /* 0x000fe400078e00ff */
[----:B------:R-:W-:Y:S02]  /*3020*/  IMAD.MOV.U32 R12, RZ, RZ, 0x0 ;  /* 0x00000000ff0c7424 */ /* 0x000fe400078e00ff */
[----:B------:R-:W-:Y:S01]  /*3030*/  IMAD.MOV.U32 R13, RZ, RZ, 0x3fd80000 ;  /* 0x3fd80000ff0d7424 */ /* 0x000fe200078e00ff */
[----:B------:R-:W0:Y:S02]  /*3040*/  MUFU.RSQ64H R9, R21 ;  /* 0x0000001500097308 */ /* 0x000e240000001c00 */
[----:B0-----:R-:W-:-:S08]  /*3050*/  DMUL R10, R8, R8 ;  /* 0x00000008080a7228 */ /* 0x001fd00000000000 */
[----:B------:R-:W-:-:S08]  /*3060*/  DFMA R10, R20, -R10, 1 ;  /* 0x3ff00000140a742b */ /* 0x000fd0000000080a */
[----:B------:R-:W-:Y:S02]  /*3070*/  DFMA R12, R10, R12, 0.5 ;  /* 0x3fe000000a0c742b */ /* 0x000fe4000000000c */
[----:B------:R-:W-:-:S08]  /*3080*/  DMUL R10, R8, R10 ;  /* 0x0000000a080a7228 */ /* 0x000fd00000000000 */
[----:B------:R-:W-:-:S08]  /*3090*/  DFMA R10, R12, R10, R8 ;  /* 0x0000000a0c0a722b */ /* 0x000fd00000000008 */
[----:B------:R-:W-:Y:S02]  /*30a0*/  DMUL R8, R20, R10 ;  /* 0x0000000a14087228 */ /* 0x000fe40000000000 */
[----:B------:R-:W-:-:S06]  /*30b0*/  VIADD R11, R11, 0xfff00000 ;  /* 0xfff000000b0b7836 */ /* 0x000fcc0000000000 */
[----:B------:R-:W-:-:S08]  /*30c0*/  DFMA R12, R8, -R8, R20 ;  /* 0x80000008080c722b */ /* 0x000fd00000000014 */
[----:B------:R-:W-:-:S10]  /*30d0*/  DFMA R8, R10, R12, R8 ;  /* 0x0000000c0a08722b */ /* 0x000fd40000000008 */
[----:B------:R-:W-:Y:S01]  /*30e0*/  VIADD R9, R9, 0xfcb00000 ;  /* 0xfcb0000009097836 */ /* 0x000fe20000000000 */
[----:B------:R-:W-:Y:S06]  /*30f0*/  BRA `(.L_x_26) ;  /* 0x0000000000047947 */ /* 0x000fec0003800000 */
.L_x_27:
[----:B------:R-:W-:-:S11]  /*3100*/  DADD R8, R20, R20 ;  /* 0x0000000014087229 */ /* 0x000fd60000000014 */
.L_x_26:
[----:B------:R-:W-:Y:S05]  /*3110*/  BSYNC.RECONVERGENT B1 ;  /* 0x0000000000017941 */ /* 0x000fea0003800200 */
.L_x_24:
[----:B------:R-:W-:-:S04]  /*3120*/  IMAD.MOV.U32 R23, RZ, RZ, 0x0 ;  /* 0x00000000ff177424 */ /* 0x000fc800078e00ff */
[----:B------:R-:W-:Y:S05]  /*3130*/  RET.REL.NODEC R22 `(_Z20generate_data_kernelliiPfS_S_PiP17curandStateXORWOWy) ;  /* 0xffffffcc16b07950 */ /* 0x000fea0003c3ffff */
        .type           $_Z20generate_data_kernelliiPfS_S_PiP17curandStateXORWOWy$__internal_trig_reduction_slowpathd,@function
        .size           $_Z20generate_data_kernelliiPfS_S_PiP17curandStateXORWOWy$__internal_trig_reduction_slowpathd,(.L_x_38 - $_Z20generate_data_kernelliiPfS_S_PiP17curandStateXORWOWy$__internal_trig_reduction_slowpathd)
$_Z20generate_data_kernelliiPfS_S_PiP17curandStateXORWOWy$__internal_trig_reduction_slowpathd:
[--C-:B------:R-:W-:Y:S01]  /*3140*/  SHF.R.U32.HI R9, RZ, 0x14, R11.reuse ;  /* 0x00000014ff097819 */ /* 0x100fe2000001160b */
[----:B------:R-:W-:Y:S02]  /*3150*/  IMAD.MOV.U32 R22, RZ, RZ, R10 ;  /* 0x000000ffff167224 */ /* 0x000fe400078e000a */
[----:B------:R-:W-:Y:S01]  /*3160*/  IMAD.MOV.U32 R23, RZ, RZ, R11 ;  /* 0x000000ffff177224 */ /* 0x000fe200078e000b */
[----:B------:R-:W-:Y:S01]  /*3170*/  LOP3.LUT R13, R9, 0x7ff, RZ, 0xc0, !PT ;  /* 0x000007ff090d7812 */ /* 0x000fe200078ec0ff */
[----:B------:R-:W-:-:S03]  /*3180*/  IMAD.MOV.U32 R12, RZ, RZ, RZ ;  /* 0x000000ffff0c7224 */ /* 0x000fc600078e00ff */
[----:B------:R-:W-:-:S13]  /*3190*/  ISETP.NE.AND P0, PT, R13, 0x7ff, PT ;  /* 0x000007ff0d00780c */ /* 0x000fda0003f05270 */
[----:B------:R-:W-:Y:S05]  /*31a0*/  @!P0 BRA `(.L_x_28) ;  /* 0x00000008006c8947 */ /* 0x000fea0003800000 */
[----:B------:R-:W-:Y:S01]  /*31b0*/  VIADD R10, R13, 0xfffffc00 ;  /* 0xfffffc000d0a7836 */ /* 0x000fe20000000000 */
[----:B------:R-:W-:Y:S01]  /*31c0*/  BSSY.RECONVERGENT B2, `(.L_x_29) ;  /* 0x0000035000027945 */ /* 0x000fe20003800200 */
[----:B------:R-:W-:-:S03]  /*31d0*/  CS2R R14, SRZ ;  /* 0x00000000000e7805 */ /* 0x000fc6000001ff00 */
[----:B------:R-:W-:Y:S02]  /*31e0*/  SHF.R.U32.HI R26, RZ, 0x6, R10 ;  /* 0x00000006ff1a7819 */ /* 0x000fe4000001160a */
[----:B------:R-:W-:Y:S02]  /*31f0*/  ISETP.GE.U32.AND P0, PT, R10, 0x80, PT ;  /* 0x000000800a00780c */ /* 0x000fe40003f06070 */
[C---:B------:R-:W-:Y:S02]  /*3200*/  IADD3 R10, PT, PT, -R26.reuse, 0x13, RZ ;  /* 0x000000131a0a7810 */ /* 0x040fe40007ffe1ff */
[----:B------:R-:W-:Y:S02]  /*3210*/  IADD3 R25, PT, PT, -R26, 0xf, RZ ;  /* 0x0000000f1a197810 */ /* 0x000fe40007ffe1ff */
[----:B------:R-:W-:Y:S01]  /*3220*/  SEL R24, R10, 0x12, P0 ;  /* 0x000000120a187807 */ /* 0x000fe20000000000 */
[----:B------:R-:W-:Y:S02]  /*3230*/  IMAD.MOV.U32 R10, RZ, RZ, R11 ;  /* 0x000000ffff0a7224 */ /* 0x000fe400078e000b */
[----:B------:R-:W-:Y:S01]  /*3240*/  VIADD R11, R1, 0x8 ;  /* 0x00000008010b7836 */ /* 0x000fe20000000000 */
[----:B------:R-:W-:-:S13]  /*3250*/  ISETP.GE.AND P0, PT, R25, R24, PT ;  /* 0x000000181900720c */ /* 0x000fda0003f06270 */
[----:B------:R-:W-:Y:S05]  /*3260*/  @P0 BRA `(.L_x_30) ;  /* 0x0000000000a80947 */ /* 0x000fea0003800000 */
[----:B------:R-:W0:Y:S01]  /*3270*/  LDC.64 R12, c[0x0][0x358] ;  /* 0x0000d600ff0c7b82 */ /* 0x000e220000000a00 */
[C---:B------:R-:W-:Y:S01]  /*3280*/  SHF.L.U64.HI R14, R22.reuse, 0xb, R23 ;  /* 0x0000000b160e7819 */ /* 0x040fe20000010217 */
[----:B------:R-:W-:Y:S01]  /*3290*/  IMAD.SHL.U32 R23, R22, 0x800, RZ ;  /* 0x0000080016177824 */ /* 0x000fe200078e00ff */
[----:B------:R-:W-:Y:S01]  /*32a0*/  BSSY.RECONVERGENT B3, `(.L_x_31) ;  /* 0x0000020000037945 */ /* 0x000fe20003800200 */
[----:B------:R-:W-:Y:S01]  /*32b0*/  IADD3 R26, PT, PT, RZ, -R26, -R24 ;  /* 0x8000001aff1a7210 */ /* 0x000fe20007ffe818 */
[----:B------:R-:W-:Y:S01]  /*32c0*/  IMAD.MOV.U32 R24, RZ, RZ, RZ ;  /* 0x000000ffff187224 */ /* 0x000fe200078e00ff */
[----:B------:R-:W-:Y:S02]  /*32d0*/  LOP3.LUT R22, R14, 0x80000000, RZ, 0xfc, !PT ;  /* 0x800000000e167812 */ /* 0x000fe400078efcff */
[----:B------:R-:W-:-:S07]  /*32e0*/  CS2R R14, SRZ ;  /* 0x00000000000e7805 */ /* 0x000fce000001ff00 */
.L_x_32:
[----:B------:R-:W1:Y:S01]  /*32f0*/  LDC.64 R28, c[0x4][0x40] ;  /* 0x01001000ff1c7b82 */ /* 0x000e620000000a00 */
[----:B0-----:R-:W-:Y:S02]  /*3300*/  R2UR UR8, R12 ;  /* 0x000000000c0872ca */ /* 0x001fe400000e0000 */
[----:B------:R-:W-:Y:S01]  /*3310*/  R2UR UR9, R13 ;  /* 0x000000000d0972ca */ /* 0x000fe200000e0000 */
[----:B-1----:R-:W-:-:S12]  /*3320*/  IMAD.WIDE R28, R25, 0x8, R28 ;  /* 0x00000008191c7825 */ /* 0x002fd800078e021c */
[----:B------:R-:W2:Y:S01]  /*3330*/  LDG.E.64.CONSTANT R28, desc[UR8][R28.64] ;  /* 0x000000081c1c7981 */ /* 0x000ea2000c1e9b00 */
[----:B------:R-:W-:Y:S02]  /*3340*/  VIADD R26, R26, 0x1 ;  /* 0x000000011a1a7836 */ /* 0x000fe40000000000 */
[----:B------:R-:W-:Y:S02]  /*3350*/  VIADD R25, R25, 0x1 ;  /* 0x0000000119197836 */ /* 0x000fe40000000000 */
[----:B--2---:R-:W-:-:S04]  /*3360*/  IMAD.WIDE.U32 R14, P2, R28, R23, R14 ;  /* 0x000000171c0e7225 */ /* 0x004fc8000784000e */
[CC--:B------:R-:W-:Y:S02]  /*3370*/  IMAD R27, R28.reuse, R22.reuse, RZ ;  /* 0x000000161c1b7224 */ /* 0x0c0fe400078e02ff */
[----:B------:R-:W-:-:S03]  /*3380*/  IMAD.HI.U32 R28, R28, R22, RZ ;  /* 0x000000161c1c7227 */ /* 0x000fc600078e00ff */
[----:B------:R-:W-:Y:S01]  /*3390*/  IADD3 R15, P0, PT, R27, R15, RZ ;  /* 0x0000000f1b0f7210 */ /* 0x000fe20007f1e0ff */
[----:B------:R-:W-:Y:S02]  /*33a0*/  IMAD R27, R29, R23, RZ ;  /* 0x000000171d1b7224 */ /* 0x000fe400078e02ff */
[----:B------:R-:W-:-:S03]  /*33b0*/  IMAD.X R28, RZ, RZ, R28, P2 ;  /* 0x000000ffff1c7224 */ /* 0x000fc600010e061c */
[----:B------:R-:W-:Y:S01]  /*33c0*/  IADD3 R15, P1, PT, R27, R15, RZ ;  /* 0x0000000f1b0f7210 */ /* 0x000fe20007f3e0ff */
[C---:B------:R-:W-:Y:S02]  /*33d0*/  IMAD R27, R24.reuse, 0x8, R11 ;  /* 0x00000008181b7824 */ /* 0x040fe400078e020b */
[----:B------:R-:W-:-:S03]  /*33e0*/  VIADD R24, R24, 0x1 ;  /* 0x0000000118187836 */ /* 0x000fc60000000000 */
[----:B------:R0:W-:Y:S02]  /*33f0*/  STL.64 [R27], R14 ;  /* 0x0000000e1b007387 */ /* 0x0001e40000100a00 */
[----:B0-----:R-:W-:-:S04]  /*3400*/  IMAD.HI.U32 R15, R29, R23, RZ ;  /* 0x000000171d0f7227 */ /* 0x001fc800078e00ff */
[----:B------:R-:W-:Y:S01]  /*3410*/  IMAD.HI.U32 R27, R29, R22, RZ ;  /* 0x000000161d1b7227 */ /* 0x000fe200078e00ff */
[----:B------:R-:W-:-:S03]  /*3420*/  IADD3.X R28, P0, PT, R15, R28, RZ, P0, !PT ;  /* 0x0000001c0f1c7210 */ /* 0x000fc6000071e4ff */
[----:B------:R-:W-:-:S05]  /*3430*/  IMAD R29, R29, R22, RZ ;  /* 0x000000161d1d7224 */ /* 0x000fca00078e02ff */
[----:B------:R-:W-:Y:S01]  /*3440*/  IADD3.X R29, P1, PT, R29, R28, RZ, P1, !PT ;  /* 0x0000001c1d1d7210 */ /* 0x000fe20000f3e4ff */
[----:B------:R-:W-:Y:S01]  /*3450*/  IMAD.X R28, RZ, RZ, R27, P0 ;  /* 0x000000ffff1c7224 */ /* 0x000fe200000e061b */
[----:B------:R-:W-:-:S03]  /*3460*/  ISETP.NE.AND P0, PT, R26, -0xf, PT ;  /* 0xfffffff11a00780c */ /* 0x000fc60003f05270 */
[----:B------:R-:W-:Y:S02]  /*3470*/  IMAD.X R15, RZ, RZ, R28, P1 ;  /* 0x000000ffff0f7224 */ /* 0x000fe400008e061c */
[----:B------:R-:W-:-:S08]  /*3480*/  IMAD.MOV.U32 R14, RZ, RZ, R29 ;  /* 0x000000ffff0e7224 */ /* 0x000fd000078e001d */
[----:B------:R-:W-:Y:S05]  /*3490*/  @P0 BRA `(.L_x_32) ;  /* 0xfffffffc00940947 */ /* 0x000fea000383ffff */
[----:B------:R-:W-:Y:S05]  /*34a0*/  BSYNC.RECONVERGENT B3 ;  /* 0x0000000000037941 */ /* 0x000fea0003800200 */
.L_x_31:
[----:B------:R-:W-:-:S05]  /*34b0*/  LOP3.LUT R12, R9, 0x7ff, RZ, 0xc0, !PT ;  /* 0x000007ff090c7812 */ /* 0x000fca00078ec0ff */
[----:B------:R-:W-:-:S05]  /*34c0*/  VIADD R12, R12, 0xfffffc00 ;  /* 0xfffffc000c0c7836 */ /* 0x000fca0000000000 */
[----:B------:R-:W-:Y:S02]  /*34d0*/  SHF.R.U32.HI R13, RZ, 0x6, R12 ;  /* 0x00000006ff0d7819 */ /* 0x000fe4000001160c */
[----:B------:R-:W-:Y:S02]  /*34e0*/  ISETP.GE.U32.AND P0, PT, R12, 0x80, PT ;  /* 0x000000800c00780c */ /* 0x000fe40003f06070 */
[----:B------:R-:W-:-:S04]  /*34f0*/  IADD3 R13, PT, PT, -R13, 0x13, RZ ;  /* 0x000000130d0d7810 */ /* 0x000fc80007ffe1ff */
[----:B------:R-:W-:-:S07]  /*3500*/  SEL R25, R13, 0x12, P0 ;  /* 0x000000120d197807 */ /* 0x000fce0000000000 */
.L_x_30:
[----:B------:R-:W-:Y:S05]  /*3510*/  BSYNC.RECONVERGENT B2 ;  /* 0x0000000000027941 */ /* 0x000fea0003800200 */
.L_x_29:
[C---:B------:R-:W-:Y:S02]  /*3520*/  LOP3.LUT R12, R9.reuse, 0x7ff, RZ, 0xc0, !PT ;  /* 0x000007ff090c7812 */ /* 0x040fe400078ec0ff */
[----:B------:R-:W-:-:S03]  /*3530*/  LOP3.LUT P0, R27, R9, 0x3f, RZ, 0xc0, !PT ;  /* 0x0000003f091b7812 */ /* 0x000fc6000780c0ff */
[----:B------:R-:W-:-:S05]  /*3540*/  VIADD R12, R12, 0xfffffc00 ;  /* 0xfffffc000c0c7836 */ /* 0x000fca0000000000 */
[----:B------:R-:W-:-:S05]  /*3550*/  SHF.R.U32.HI R12, RZ, 0x6, R12 ;  /* 0x00000006ff0c7819 */ /* 0x000fca000001160c */
[----:B------:R-:W-:-:S04]  /*3560*/  IMAD.IADD R12, R12, 0x1, R25 ;  /* 0x000000010c0c7824 */ /* 0x000fc800078e0219 */
[----:B------:R-:W-:-:S05]  /*3570*/  IMAD.U32 R11, R12, 0x8, R11 ;  /* 0x000000080c0b7824 */ /* 0x000fca00078e000b */
[----:B------:R0:W-:Y:S04]  /*3580*/  STL.64 [R11+-0x78], R14 ;  /* 0xffff880e0b007387 */ /* 0x0001e80000100a00 */
[----:B------:R-:W0:Y:S04]  /*3590*/  @P0 LDL.64 R22, [R1+0x10] ;  /* 0x0000100001160983 */ /* 0x000e280000100a00 */
[----:B------:R-:W2:Y:S04]  /*35a0*/  LDL.64 R24, [R1+0x18] ;  /* 0x0000180001187983 */ /* 0x000ea80000100a00 */
[----:B------:R-:W3:Y:S01]  /*35b0*/  LDL.64 R12, [R1+0x20] ;  /* 0x00002000010c7983 */ /* 0x000ee20000100a00 */
[----:B------:R-:W-:Y:S01]  /*35c0*/  @P0 LOP3.LUT R26, R27, 0x3f, RZ, 0x3c, !PT ;  /* 0x0000003f1b1a0812 */ /* 0x000fe200078e3cff */
[----:B------:R-:W-:Y:S01]  /*35d0*/  BSSY.RECONVERGENT B2, `(.L_x_33) ;  /* 0x0000034000027945 */ /* 0x000fe20003800200 */
[----:B0-----:R-:W-:-:S02]  /*35e0*/  @P0 SHF.R.U64 R15, R22, 0x1, R23 ;  /* 0x00000001160f0819 */ /* 0x001fc40000001217 */
[----:B------:R-:W-:Y:S02]  /*35f0*/  @P0 SHF.R.U32.HI R23, RZ, 0x1, R23 ;  /* 0x00000001ff170819 */ /* 0x000fe40000011617 */
[CC--:B--2---:R-:W-:Y:S02]  /*3600*/  @P0 SHF.L.U32 R22, R24.reuse, R27.reuse, RZ ;  /* 0x0000001b18160219 */ /* 0x0c4fe400000006ff */
[----:B------:R-:W-:Y:S02]  /*3610*/  @P0 SHF.R.U64 R15, R15, R26, R23 ;  /* 0x0000001a0f0f0219 */ /* 0x000fe40000001217 */
[--C-:B------:R-:W-:Y:S02]  /*3620*/  @P0 SHF.R.U32.HI R9, RZ, 0x1, R25.reuse ;  /* 0x00000001ff090819 */ /* 0x100fe40000011619 */
[C-C-:B------:R-:W-:Y:S02]  /*3630*/  @P0 SHF.R.U64 R28, R24.reuse, 0x1, R25.reuse ;  /* 0x00000001181c0819 */ /* 0x140fe40000001219 */
[----:B------:R-:W-:-:S02]  /*3640*/  @P0 SHF.L.U64.HI R14, R24, R27, R25 ;  /* 0x0000001b180e0219 */ /* 0x000fc40000010219 */
[-C--:B------:R-:W-:Y:S02]  /*3650*/  @P0 SHF.R.U32.HI R23, RZ, R26.reuse, R23 ;  /* 0x0000001aff170219 */ /* 0x080fe40000011617 */
[----:B------:R-:W-:Y:S02]  /*3660*/  @P0 LOP3.LUT R24, R22, R15, RZ, 0xfc, !PT ;  /* 0x0000000f16180212 */ /* 0x000fe400078efcff */
[----:B------:R-:W-:Y:S02]  /*3670*/  @P0 SHF.R.U64 R28, R28, R26, R9 ;  /* 0x0000001a1c1c0219 */ /* 0x000fe40000001209 */
[----:B---3--:R-:W-:Y:S02]  /*3680*/  @P0 SHF.L.U32 R29, R12, R27, RZ ;  /* 0x0000001b0c1d0219 */ /* 0x008fe400000006ff */
[----:B------:R-:W-:Y:S01]  /*3690*/  @P0 LOP3.LUT R25, R14, R23, RZ, 0xfc, !PT ;  /* 0x000000170e190212 */ /* 0x000fe200078efcff */
[----:B------:R-:W-:Y:S01]  /*36a0*/  IMAD.SHL.U32 R14, R24, 0x4, RZ ;  /* 0x00000004180e7824 */ /* 0x000fe200078e00ff */
[----:B------:R-:W-:-:S02]  /*36b0*/  @P0 SHF.L.U64.HI R11, R12, R27, R13 ;  /* 0x0000001b0c0b0219 */ /* 0x000fc4000001020d */
[----:B------:R-:W-:Y:S02]  /*36c0*/  @P0 SHF.R.U32.HI R26, RZ, R26, R9 ;  /* 0x0000001aff1a0219 */ /* 0x000fe40000011609 */
[----:B------:R-:W-:Y:S02]  /*36d0*/  @P0 LOP3.LUT R12, R29, R28, RZ, 0xfc, !PT ;  /* 0x0000001c1d0c0212 */ /* 0x000fe400078efcff */
[----:B------:R-:W-:Y:S02]  /*36e0*/  SHF.L.U64.HI R24, R24, 0x2, R25 ;  /* 0x0000000218187819 */ /* 0x000fe40000010219 */
[----:B------:R-:W-:Y:S02]  /*36f0*/  @P0 LOP3.LUT R13, R11, R26, RZ, 0xfc, !PT ;  /* 0x0000001a0b0d0212 */ /* 0x000fe400078efcff */
[----:B------:R-:W-:Y:S02]  /*3700*/  SHF.L.W.U32.HI R25, R25, 0x2, R12 ;  /* 0x0000000219197819 */ /* 0x000fe40000010e0c */
[----:B------:R-:W-:-:S02]  /*3710*/  IADD3 RZ, P0, PT, RZ, -R14, RZ ;  /* 0x8000000effff7210 */ /* 0x000fc40007f1e0ff */
[----:B------:R-:W-:Y:S02]  /*3720*/  LOP3.LUT R15, RZ, R24, RZ, 0x33, !PT ;  /* 0x00000018ff0f7212 */ /* 0x000fe400078e33ff */
[----:B------:R-:W-:Y:S02]  /*3730*/  SHF.L.W.U32.HI R12, R12, 0x2, R13 ;  /* 0x000000020c0c7819 */ /* 0x000fe40000010e0d */
[----:B------:R-:W-:Y:S02]  /*3740*/  LOP3.LUT R9, RZ, R25, RZ, 0x33, !PT ;  /* 0x00000019ff097212 */ /* 0x000fe400078e33ff */
[----:B------:R-:W-:Y:S02]  /*3750*/  IADD3.X R15, P0, PT, RZ, R15, RZ, P0, !PT ;  /* 0x0000000fff0f7210 */ /* 0x000fe4000071e4ff */
[----:B------:R-:W-:Y:S02]  /*3760*/  LOP3.LUT R11, RZ, R12, RZ, 0x33, !PT ;  /* 0x0000000cff0b7212 */ /* 0x000fe400078e33ff */
[----:B------:R-:W-:-:S02]  /*3770*/  IADD3.X R26, P1, PT, RZ, R9, RZ, P0, !PT ;  /* 0x00000009ff1a7210 */ /* 0x000fc4000073e4ff */
[----:B------:R-:W-:-:S03]  /*3780*/  ISETP.GT.U32.AND P2, PT, R25, -0x1, PT ;  /* 0xffffffff1900780c */ /* 0x000fc60003f44070 */
[----:B------:R-:W-:Y:S01]  /*3790*/  IMAD.X R11, RZ, RZ, R11, P1 ;  /* 0x000000ffff0b7224 */ /* 0x000fe200008e060b */
[----:B------:R-:W-:-:S04]  /*37a0*/  ISETP.GT.AND.EX P0, PT, R12, -0x1, PT, P2 ;  /* 0xffffffff0c00780c */ /* 0x000fc80003f04320 */
[----:B------:R-:W-:Y:S02]  /*37b0*/  SEL R11, R12, R11, P0 ;  /* 0x0000000b0c0b7207 */ /* 0x000fe40000000000 */
[----:B------:R-:W-:Y:S02]  /*37c0*/  SEL R26, R25, R26, P0 ;  /* 0x0000001a191a7207 */ /* 0x000fe40000000000 */
[----:B------:R-:W-:-:S04]  /*37d0*/  ISETP.NE.U32.AND P1, PT, R11, RZ, PT ;  /* 0x000000ff0b00720c */ /* 0x000fc80003f25070 */
[----:B------:R-:W-:-:S06]  /*37e0*/  SEL R22, R26, R11, !P1 ;  /* 0x0000000b1a167207 */ /* 0x000fcc0004800000 */
[----:B------:R-:W0:Y:S02]  /*37f0*/  FLO.U32 R22, R22 ;  /* 0x0000001600167300 */ /* 0x000e2400000e0000 */
[C---:B0-----:R-:W-:Y:S02]  /*3800*/  IADD3 R23, PT, PT, -R22.reuse, 0x1f, RZ ;  /* 0x0000001f16177810 */ /* 0x041fe40007ffe1ff */
[----:B------:R-:W-:-:S03]  /*3810*/  IADD3 R9, PT, PT, -R22, 0x3f, RZ ;  /* 0x0000003f16097810 */ /* 0x000fc60007ffe1ff */
[----:B------:R-:W-:-:S05]  /*3820*/  @P1 IMAD.MOV R9, RZ, RZ, R23 ;  /* 0x000000ffff091224 */ /* 0x000fca00078e0217 */
[----:B------:R-:W-:Y:S01]  /*3830*/  ISETP.NE.AND P1, PT, R9, RZ, PT ;  /* 0x000000ff0900720c */ /* 0x000fe20003f25270 */
[----:B------:R-:W-:Y:S01]  /*3840*/  @!P0 IMAD.MOV R14, RZ, RZ, -R14 ;  /* 0x000000ffff0e8224 */ /* 0x000fe200078e0a0e */
[----:B------:R-:W-:-:S11]  /*3850*/  SEL R25, R24, R15, P0 ;  /* 0x0000000f18197207 */ /* 0x000fd60000000000 */
[----:B------:R-:W-:Y:S05]  /*3860*/  @!P1 BRA `(.L_x_34) ;  /* 0x0000000000289947 */ /* 0x000fea0003800000 */
[C---:B------:R-:W-:Y:S02]  /*3870*/  LOP3.LUT R15, R9.reuse, 0x3f, RZ, 0xc0, !PT ;  /* 0x0000003f090f7812 */ /* 0x040fe400078ec0ff */
[--C-:B------:R-:W-:Y:S02]  /*3880*/  SHF.R.U64 R23, R14, 0x1, R25.reuse ;  /* 0x000000010e177819 */ /* 0x100fe40000001219 */
[----:B------:R-:W-:Y:S02]  /*3890*/  SHF.R.U32.HI R25, RZ, 0x1, R25 ;  /* 0x00000001ff197819 */ /* 0x000fe40000011619 */
[----:B------:R-:W-:Y:S02]  /*38a0*/  LOP3.LUT R14, R9, 0x3f, RZ, 0xc, !PT ;  /* 0x0000003f090e7812 */ /* 0x000fe400078e0cff */
[CC--:B------:R-:W-:Y:S02]  /*38b0*/  SHF.L.U64.HI R22, R26.reuse, R15.reuse, R11 ;  /* 0x0000000f1a167219 */ /* 0x0c0fe4000001020b */
[----:B------:R-:W-:-:S02]  /*38c0*/  SHF.L.U32 R15, R26, R15, RZ ;  /* 0x0000000f1a0f7219 */ /* 0x000fc400000006ff */
[-CC-:B------:R-:W-:Y:S02]  /*38d0*/  SHF.R.U64 R26, R23, R14.reuse, R25.reuse ;  /* 0x0000000e171a7219 */ /* 0x180fe40000001219 */
[----:B------:R-:W-:Y:S02]  /*38e0*/  SHF.R.U32.HI R11, RZ, R14, R25 ;  /* 0x0000000eff0b7219 */ /* 0x000fe40000011619 */
[----:B------:R-:W-:Y:S02]  /*38f0*/  LOP3.LUT R26, R15, R26, RZ, 0xfc, !PT ;  /* 0x0000001a0f1a7212 */ /* 0x000fe400078efcff */
[----:B------:R-:W-:-:S07]  /*3900*/  LOP3.LUT R11, R22, R11, RZ, 0xfc, !PT ;  /* 0x0000000b160b7212 */ /* 0x000fce00078efcff */
.L_x_34:
[----:B------:R-:W-:Y:S05]  /*3910*/  BSYNC.RECONVERGENT B2 ;  /* 0x0000000000027941 */ /* 0x000fea0003800200 */
.L_x_33:
[----:B------:R-:W-:Y:S01]  /*3920*/  IMAD.WIDE.U32 R22, R26, 0x2168c235, RZ ;  /* 0x2168c2351a167825 */ /* 0x000fe200078e00ff */
[----:B------:R-:W-:-:S03]  /*3930*/  SHF.R.U32.HI R13, RZ, 0x1e, R13 ;  /* 0x0000001eff0d7819 */ /* 0x000fc6000001160d */
[----:B------:R-:W-:Y:S01]  /*3940*/  IMAD.MOV.U32 R14, RZ, RZ, R23 ;  /* 0x000000ffff0e7224 */ /* 0x000fe200078e0017 */
[----:B------:R-:W-:Y:S01]  /*3950*/  IADD3 RZ, P1, PT, R22, R22, RZ ;  /* 0x0000001616ff7210 */ /* 0x000fe20007f3e0ff */
[----:B------:R-:W-:Y:S01]  /*3960*/  IMAD.MOV.U32 R15, RZ, RZ, RZ ;  /* 0x000000ffff0f7224 */ /* 0x000fe200078e00ff */
[----:B------:R-:W-:Y:S01]  /*3970*/  LEA.HI R12, R12, R13, RZ, 0x1 ;  /* 0x0000000d0c0c7211 */ /* 0x000fe200078f08ff */
[----:B------:R-:W-:-:S04]  /*3980*/  IMAD.HI.U32 R23, R11, -0x36f0255e, RZ ;  /* 0xc90fdaa20b177827 */ /* 0x000fc800078e00ff */
[----:B------:R-:W-:-:S04]  /*3990*/  IMAD.WIDE.U32 R14, R26, -0x36f0255e, R14 ;  /* 0xc90fdaa21a0e7825 */ /* 0x000fc800078e000e */
[C---:B------:R-:W-:Y:S02]  /*39a0*/  IMAD R25, R11.reuse, -0x36f0255e, RZ ;  /* 0xc90fdaa20b197824 */ /* 0x040fe400078e02ff */
[----:B------:R-:W-:-:S04]  /*39b0*/  IMAD.WIDE.U32 R14, P2, R11, 0x2168c235, R14 ;  /* 0x2168c2350b0e7825 */ /* 0x000fc8000784000e */
[----:B------:R-:W-:Y:S01]  /*39c0*/  IMAD.X R11, RZ, RZ, R23, P2 ;  /* 0x000000ffff0b7224 */ /* 0x000fe200010e0617 */
[----:B------:R-:W-:Y:S02]  /*39d0*/  IADD3 R15, P2, PT, R25, R15, RZ ;  /* 0x0000000f190f7210 */ /* 0x000fe40007f5e0ff */
[----:B------:R-:W-:Y:S02]  /*39e0*/  IADD3.X RZ, P1, PT, R14, R14, RZ, P1, !PT ;  /* 0x0000000e0eff7210 */ /* 0x000fe40000f3e4ff */
[C---:B------:R-:W-:Y:S01]  /*39f0*/  ISETP.GT.U32.AND P3, PT, R15.reuse, RZ, PT ;  /* 0x000000ff0f00720c */ /* 0x040fe20003f64070 */
[----:B------:R-:W-:Y:S01]  /*3a00*/  IMAD.X R11, RZ, RZ, R11, P2 ;  /* 0x000000ffff0b7224 */ /* 0x000fe200010e060b */
[----:B------:R-:W-:-:S04]  /*3a10*/  IADD3.X R14, P2, PT, R15, R15, RZ, P1, !PT ;  /* 0x0000000f0f0e7210 */ /* 0x000fc80000f5e4ff */
[C---:B------:R-:W-:Y:S01]  /*3a20*/  ISETP.GT.AND.EX P1, PT, R11.reuse, RZ, PT, P3 ;  /* 0x000000ff0b00720c */ /* 0x040fe20003f24330 */
[----:B------:R-:W-:-:S03]  /*3a30*/  IMAD.X R22, R11, 0x1, R11, P2 ;  /* 0x000000010b167824 */ /* 0x000fc600010e060b */
[----:B------:R-:W-:Y:S02]  /*3a40*/  SEL R14, R14, R15, P1 ;  /* 0x0000000f0e0e7207 */ /* 0x000fe40000800000 */
[----:B------:R-:W-:Y:S02]  /*3a50*/  SEL R11, R22, R11, P1 ;  /* 0x0000000b160b7207 */ /* 0x000fe40000800000 */
[----:B------:R-:W-:Y:S02]  /*3a60*/  IADD3 R22, P2, PT, R14, 0x1, RZ ;  /* 0x000000010e167810 */ /* 0x000fe40007f5e0ff */
[----:B------:R-:W-:Y:S02]  /*3a70*/  SEL R14, RZ, 0xffffffff, !P1 ;  /* 0xffffffffff0e7807 */ /* 0x000fe40004800000 */
[----:B------:R-:W-:Y:S01]  /*3a80*/  LOP3.LUT P1, R10, R10, 0x80000000, RZ, 0xc0, !PT ;  /* 0x800000000a0a7812 */ /* 0x000fe2000782c0ff */
[----:B------:R-:W-:Y:S02]  /*3a90*/  IMAD.X R11, RZ, RZ, R11, P2 ;  /* 0x000000ffff0b7224 */ /* 0x000fe400010e060b */
[----:B------:R-:W-:Y:S01]  /*3aa0*/  IMAD.IADD R23, R14, 0x1, -R9 ;  /* 0x000000010e177824 */ /* 0x000fe200078e0a09 */
[----:B------:R-:W-:-:S02]  /*3ab0*/  @!P0 LOP3.LUT R10, R10, 0x80000000, RZ, 0x3c, !PT ;  /* 0x800000000a0a8812 */ /* 0x000fc400078e3cff */
[----:B------:R-:W-:Y:S01]  /*3ac0*/  SHF.R.U64 R22, R22, 0xa, R11 ;  /* 0x0000000a16167819 */ /* 0x000fe2000000120b */
[----:B------:R-:W-:-:S03]  /*3ad0*/  IMAD.SHL.U32 R23, R23, 0x100000, RZ ;  /* 0x0010000017177824 */ /* 0x000fc600078e00ff */
[----:B------:R-:W-:-:S03]  /*3ae0*/  IADD3 R22, P2, PT, R22, 0x1, RZ ;  /* 0x0000000116167810 */ /* 0x000fc60007f5e0ff */
[----:B------:R-:W-:Y:S01]  /*3af0*/  @P1 IMAD.MOV R12, RZ, RZ, -R12 ;  /* 0x000000ffff0c1224 */ /* 0x000fe200078e0a0c */
[----:B------:R-:W-:-:S04]  /*3b00*/  LEA.HI.X R11, R11, RZ, RZ, 0x16, P2 ;  /* 0x000000ff0b0b7211 */ /* 0x000fc800010fb4ff */
[--C-:B------:R-:W-:Y:S02]  /*3b10*/  SHF.R.U64 R22, R22, 0x1, R11.reuse ;  /* 0x0000000116167819 */ /* 0x100fe4000000120b */
[----:B------:R-:W-:Y:S02]  /*3b20*/  SHF.R.U32.HI R14, RZ, 0x1, R11 ;  /* 0x00000001ff0e7819 */ /* 0x000fe4000001160b */
[----:B------:R-:W-:-:S04]  /*3b30*/  IADD3 R22, P2, P3, RZ, RZ, R22 ;  /* 0x000000ffff167210 */ /* 0x000fc80007b5e016 */
[----:B------:R-:W-:-:S04]  /*3b40*/  IADD3.X R23, PT, PT, R23, 0x3fe00000, R14, P2, P3 ;  /* 0x3fe0000017177810 */ /* 0x000fc800017e640e */
[----:B------:R-:W-:-:S07]  /*3b50*/  LOP3.LUT R23, R23, R10, RZ, 0xfc, !PT ;  /* 0x0000000a17177212 */ /* 0x000fce00078efcff */
.L_x_28:
[----:B------:R-:W-:-:S04]  /*3b60*/  IMAD.MOV.U32 R9, RZ, RZ, 0x0 ;  /* 0x00000000ff097424 */ /* 0x000fc800078e00ff */
[----:B------:R-:W-:Y:S05]  /*3b70*/  RET.REL.NODEC R8 `(_Z20generate_data_kernelliiPfS_S_PiP17curandStateXORWOWy) ;  /* 0xffffffc408207950 */ /* 0x000fea0003c3ffff */
.L_x_35:
[----:B------:R-:W-:-:S00]  /*3b80*/  BRA `(.L_x_35) ;  /* 0xfffffffc00fc7947 */ /* 0x000fc0000383ffff */
[----:B------:R-:W-:-:S00]  /*3b90*/  NOP ;  /* 0x0000000000007918 */ /* 0x000fc00000000000 */
        /* <DEDUP_REMOVED lines=14> */
.L_x_38:


//--------------------- .nv.global.init           --------------------------
	.section	.nv.global.init,"aw",@progbits
	.align	16
.nv.global.init:
	.type		__cudart_sin_cos_coeffs,@object
	.size		__cudart_sin_cos_coeffs,(__cudart_i2opi_d - __cudart_sin_cos_coeffs)
__cudart_sin_cos_coeffs:
        /*0000*/ 	.byte	0x46, 0xd2, 0xb0, 0x2c, 0xf1, 0xe5, 0x5a, 0xbe, 0x92, 0xe3, 0xac, 0x69, 0xe3, 0x1d, 0xc7, 0x3e
        /*0010*/ 	.byte	0xa1, 0x62, 0xdb, 0x19, 0xa0, 0x01, 0x2a, 0xbf, 0x18, 0x08, 0x11, 0x11, 0x11, 0x11, 0x81, 0x3f
        /*0020*/ 	.byte	0x54, 0x55, 0x55, 0x55, 0x55, 0x55, 0xc5, 0xbf, 0x00, 0x00, 0x00, 0x00, 0x00, 0x00, 0x00, 0x00
        /*0030*/ 	.byte	0x00, 0x00, 0x00, 0x00, 0x00, 0x00, 0x00, 0x00, 0x64, 0x81, 0xfd, 0x20, 0x83, 0xff, 0xa8, 0xbd
        /*0040*/ 	.byte	0x28, 0x85, 0xef, 0xc1, 0xa7, 0xee, 0x21, 0x3e, 0xd9, 0xe6, 0x06, 0x8e, 0x4f, 0x7e, 0x92, 0xbe
        /*0050*/ 	.byte	0xe9, 0xbc, 0xdd, 0x19, 0xa0, 0x01, 0xfa, 0x3e, 0x47, 0x5d, 0xc1, 0x16, 0x6c, 0xc1, 0x56, 0xbf
        /*0060*/ 	.byte	0x51, 0x55, 0x55, 0x55, 0x55, 0x55, 0xa5, 0x3f, 0x00, 0x00, 0x00, 0x00, 0x00, 0x00, 0xe0, 0xbf
        /*0070*/ 	.byte	0x00, 0x00, 0x00, 0x00, 0x00, 0x00, 0xf0, 0x3f, 0x00, 0x00, 0x00, 0x00, 0x00, 0x00, 0x00, 0x00
	.type		__cudart_i2opi_d,@object
	.size		__cudart_i2opi_d,(mrg32k3aM1SubSeq - __cudart_i2opi_d)
__cudart_i2opi_d:
        /* <DEDUP_REMOVED lines=9> */
	.type		mrg32k3aM1SubSeq,@object
	.size		mrg32k3aM1SubSeq,(mrg32k3aM2SubSeq - mrg32k3aM1SubSeq)
mrg32k3aM1SubSeq:
        /* <DEDUP_REMOVED lines=126> */
	.type		mrg32k3aM2SubSeq,@object
	.size		mrg32k3aM2SubSeq,(mrg32k3aM1 - mrg32k3aM2SubSeq)
mrg32k3aM2SubSeq:
        /* <DEDUP_REMOVED lines=126> */
	.type		mrg32k3aM1,@object
	.size		mrg32k3aM1,(mrg32k3aM1Seq - mrg32k3aM1)
mrg32k3aM1:
        /* <DEDUP_REMOVED lines=144> */
	.type		mrg32k3aM1Seq,@object
	.size		mrg32k3aM1Seq,(mrg32k3aM2 - mrg32k3aM1Seq)
mrg32k3aM1Seq:
        /* <DEDUP_REMOVED lines=144> */
	.type		mrg32k3aM2,@object
	.size		mrg32k3aM2,(mrg32k3aM2Seq - mrg32k3aM2)
mrg32k3aM2:
        /* <DEDUP_REMOVED lines=144> */
	.type		mrg32k3aM2Seq,@object
	.size		mrg32k3aM2Seq,(precalc_xorwow_matrix - mrg32k3aM2Seq)
mrg32k3aM2Seq:
        /* <DEDUP_REMOVED lines=144> */
	.type		precalc_xorwow_matrix,@object
	.size		precalc_xorwow_matrix,(precalc_xorwow_offset_matrix - precalc_xorwow_matrix)
precalc_xorwow_matrix:
        /* <DEDUP_REMOVED lines=6400> */
	.type		precalc_xorwow_offset_matrix,@object
	.size		precalc_xorwow_offset_matrix,(.L_1 - precalc_xorwow_offset_matrix)
precalc_xorwow_offset_matrix:
        /* <DEDUP_REMOVED lines=6400> */
.L_1:


//--------------------- .nv.shared.reserved.0     --------------------------
	.section	.nv.shared.reserved.0,"aw",@nobits
	.weak		__nv_reservedSMEM_offset_0_alias
	.size		__nv_reservedSMEM_offset_0_alias, 0, 64
	.other		__nv_reservedSMEM_offset_0_alias,@"STO_CUDA_RESERVED_SHARED STV_DEFAULT"
__nv_reservedSMEM_offset_0_alias:
	.zero		0
	.zero		64


//--------------------- .nv.constant0._Z20generate_data_kernelliiPfS_S_PiP17curandStateXORWOWy --------------------------
	.section	.nv.constant0._Z20generate_data_kernelliiPfS_S_PiP17curandStateXORWOWy,"a",@progbits
	.sectionflags	@""
	.align	4
.nv.constant0._Z20generate_data_kernelliiPfS_S_PiP17curandStateXORWOWy:
	.zero		960


//--------------------- SYMBOLS --------------------------

	.type		.nv.reservedSmem.offset0,@object
	.size		.nv.reservedSmem.offset0,0x4
